//
// Generated by NVIDIA NVVM Compiler
//
// Compiler Build ID: CL-36424714
// Cuda compilation tools, release 13.0, V13.0.88
// Based on NVVM 20.0.0
//

.version 9.0
.target sm_100
.address_size 64

	// .globl	_Z10mutmulker1PKfS0_Pfiii
// _ZZ10matmulker9ILi128ELi128ELi8ELi8ELi8EEvPfS0_S0_iiiE3bla has been demoted
// _ZZ10matmulker9ILi128ELi128ELi8ELi8ELi8EEvPfS0_S0_iiiE3blb has been demoted

.visible .entry _Z10mutmulker1PKfS0_Pfiii(
	.param .u64 .ptr .align 1 _Z10mutmulker1PKfS0_Pfiii_param_0,
	.param .u64 .ptr .align 1 _Z10mutmulker1PKfS0_Pfiii_param_1,
	.param .u64 .ptr .align 1 _Z10mutmulker1PKfS0_Pfiii_param_2,
	.param .u32 _Z10mutmulker1PKfS0_Pfiii_param_3,
	.param .u32 _Z10mutmulker1PKfS0_Pfiii_param_4,
	.param .u32 _Z10mutmulker1PKfS0_Pfiii_param_5
)
{
	.reg .pred 	%p<13>;
	.reg .b32 	%r<82>;
	.reg .b32 	%f<68>;
	.reg .b64 	%rd<47>;

	ld.param.u64 	%rd4, [_Z10mutmulker1PKfS0_Pfiii_param_0];
	ld.param.u64 	%rd5, [_Z10mutmulker1PKfS0_Pfiii_param_1];
	ld.param.u64 	%rd3, [_Z10mutmulker1PKfS0_Pfiii_param_2];
	ld.param.u32 	%r44, [_Z10mutmulker1PKfS0_Pfiii_param_3];
	ld.param.u32 	%r43, [_Z10mutmulker1PKfS0_Pfiii_param_4];
	ld.param.u32 	%r45, [_Z10mutmulker1PKfS0_Pfiii_param_5];
	cvta.to.global.u64 	%rd1, %rd5;
	cvta.to.global.u64 	%rd2, %rd4;
	mov.u32 	%r47, %ctaid.x;
	mov.u32 	%r48, %ntid.x;
	mov.u32 	%r49, %tid.x;
	mad.lo.s32 	%r1, %r47, %r48, %r49;
	mov.u32 	%r50, %ctaid.y;
	mov.u32 	%r51, %ntid.y;
	mul.lo.s32 	%r2, %r50, %r51;
	mov.u32 	%r3, %tid.y;
	add.s32 	%r52, %r2, %r3;
	setp.ge.s32 	%p1, %r1, %r44;
	setp.ge.s32 	%p2, %r52, %r45;
	or.pred  	%p3, %p1, %p2;
	@%p3 bra 	$L__BB0_14;
	setp.lt.s32 	%p4, %r43, 1;
	mov.f32 	%f67, 0f00000000;
	@%p4 bra 	$L__BB0_13;
	mul.lo.s32 	%r5, %r43, %r1;
	and.b32  	%r6, %r43, 7;
	setp.lt.u32 	%p5, %r43, 8;
	mov.f32 	%f67, 0f00000000;
	mov.b32 	%r80, 0;
	@%p5 bra 	$L__BB0_5;
	and.b32  	%r80, %r43, 2147483640;
	neg.s32 	%r78, %r80;
	add.s32 	%r54, %r3, %r43;
	add.s32 	%r77, %r54, %r2;
	shl.b32 	%r10, %r43, 3;
	shl.b32 	%r55, %r43, 1;
	add.s32 	%r76, %r52, %r55;
	mad.lo.s32 	%r75, %r43, 3, %r52;
	shl.b32 	%r56, %r43, 2;
	add.s32 	%r74, %r52, %r56;
	mad.lo.s32 	%r73, %r43, 5, %r52;
	mad.lo.s32 	%r72, %r43, 6, %r52;
	mad.lo.s32 	%r71, %r43, 7, %r52;
	mov.f32 	%f67, 0f00000000;
	mov.u32 	%r69, %r5;
	mov.u32 	%r70, %r52;
$L__BB0_4:
	.pragma "nounroll";
	mul.wide.s32 	%rd6, %r69, 4;
	add.s64 	%rd7, %rd2, %rd6;
	ld.global.f32 	%f17, [%rd7];
	mul.wide.u32 	%rd8, %r70, 4;
	add.s64 	%rd9, %rd1, %rd8;
	ld.global.f32 	%f18, [%rd9];
	fma.rn.f32 	%f19, %f17, %f18, %f67;
	ld.global.f32 	%f20, [%rd7+4];
	mul.wide.u32 	%rd10, %r77, 4;
	add.s64 	%rd11, %rd1, %rd10;
	ld.global.f32 	%f21, [%rd11];
	fma.rn.f32 	%f22, %f20, %f21, %f19;
	ld.global.f32 	%f23, [%rd7+8];
	mul.wide.u32 	%rd12, %r76, 4;
	add.s64 	%rd13, %rd1, %rd12;
	ld.global.f32 	%f24, [%rd13];
	fma.rn.f32 	%f25, %f23, %f24, %f22;
	ld.global.f32 	%f26, [%rd7+12];
	mul.wide.u32 	%rd14, %r75, 4;
	add.s64 	%rd15, %rd1, %rd14;
	ld.global.f32 	%f27, [%rd15];
	fma.rn.f32 	%f28, %f26, %f27, %f25;
	ld.global.f32 	%f29, [%rd7+16];
	mul.wide.u32 	%rd16, %r74, 4;
	add.s64 	%rd17, %rd1, %rd16;
	ld.global.f32 	%f30, [%rd17];
	fma.rn.f32 	%f31, %f29, %f30, %f28;
	ld.global.f32 	%f32, [%rd7+20];
	mul.wide.u32 	%rd18, %r73, 4;
	add.s64 	%rd19, %rd1, %rd18;
	ld.global.f32 	%f33, [%rd19];
	fma.rn.f32 	%f34, %f32, %f33, %f31;
	ld.global.f32 	%f35, [%rd7+24];
	mul.wide.u32 	%rd20, %r72, 4;
	add.s64 	%rd21, %rd1, %rd20;
	ld.global.f32 	%f36, [%rd21];
	fma.rn.f32 	%f37, %f35, %f36, %f34;
	ld.global.f32 	%f38, [%rd7+28];
	mul.wide.u32 	%rd22, %r71, 4;
	add.s64 	%rd23, %rd1, %rd22;
	ld.global.f32 	%f39, [%rd23];
	fma.rn.f32 	%f67, %f38, %f39, %f37;
	add.s32 	%r78, %r78, 8;
	add.s32 	%r77, %r77, %r10;
	add.s32 	%r76, %r76, %r10;
	add.s32 	%r75, %r75, %r10;
	add.s32 	%r74, %r74, %r10;
	add.s32 	%r73, %r73, %r10;
	add.s32 	%r72, %r72, %r10;
	add.s32 	%r71, %r71, %r10;
	add.s32 	%r70, %r70, %r10;
	add.s32 	%r69, %r69, 8;
	setp.ne.s32 	%p6, %r78, 0;
	@%p6 bra 	$L__BB0_4;
$L__BB0_5:
	setp.eq.s32 	%p7, %r6, 0;
	@%p7 bra 	$L__BB0_13;
	and.b32  	%r38, %r43, 3;
	setp.lt.u32 	%p8, %r6, 4;
	@%p8 bra 	$L__BB0_8;
	add.s32 	%r57, %r80, %r5;
	mul.wide.s32 	%rd24, %r57, 4;
	add.s64 	%rd25, %rd2, %rd24;
	ld.global.f32 	%f41, [%rd25];
	mad.lo.s32 	%r58, %r80, %r43, %r52;
	mul.wide.u32 	%rd26, %r58, 4;
	add.s64 	%rd27, %rd1, %rd26;
	ld.global.f32 	%f42, [%rd27];
	fma.rn.f32 	%f43, %f41, %f42, %f67;
	ld.global.f32 	%f44, [%rd25+4];
	add.s32 	%r59, %r58, %r43;
	mul.wide.u32 	%rd28, %r59, 4;
	add.s64 	%rd29, %rd1, %rd28;
	ld.global.f32 	%f45, [%rd29];
	fma.rn.f32 	%f46, %f44, %f45, %f43;
	ld.global.f32 	%f47, [%rd25+8];
	add.s32 	%r60, %r59, %r43;
	mul.wide.u32 	%rd30, %r60, 4;
	add.s64 	%rd31, %rd1, %rd30;
	ld.global.f32 	%f48, [%rd31];
	fma.rn.f32 	%f49, %f47, %f48, %f46;
	ld.global.f32 	%f50, [%rd25+12];
	add.s32 	%r61, %r60, %r43;
	mul.wide.u32 	%rd32, %r61, 4;
	add.s64 	%rd33, %rd1, %rd32;
	ld.global.f32 	%f51, [%rd33];
	fma.rn.f32 	%f67, %f50, %f51, %f49;
	add.s32 	%r80, %r80, 4;
$L__BB0_8:
	setp.eq.s32 	%p9, %r38, 0;
	@%p9 bra 	$L__BB0_13;
	setp.eq.s32 	%p10, %r38, 1;
	@%p10 bra 	$L__BB0_11;
	add.s32 	%r62, %r80, %r5;
	mul.wide.s32 	%rd34, %r62, 4;
	add.s64 	%rd35, %rd2, %rd34;
	ld.global.f32 	%f53, [%rd35];
	mad.lo.s32 	%r63, %r80, %r43, %r52;
	mul.wide.u32 	%rd36, %r63, 4;
	add.s64 	%rd37, %rd1, %rd36;
	ld.global.f32 	%f54, [%rd37];
	fma.rn.f32 	%f55, %f53, %f54, %f67;
	ld.global.f32 	%f56, [%rd35+4];
	add.s32 	%r64, %r63, %r43;
	mul.wide.u32 	%rd38, %r64, 4;
	add.s64 	%rd39, %rd1, %rd38;
	ld.global.f32 	%f57, [%rd39];
	fma.rn.f32 	%f67, %f56, %f57, %f55;
	add.s32 	%r80, %r80, 2;
$L__BB0_11:
	and.b32  	%r65, %r43, 1;
	setp.eq.b32 	%p11, %r65, 1;
	not.pred 	%p12, %p11;
	@%p12 bra 	$L__BB0_13;
	add.s32 	%r66, %r80, %r5;
	mul.wide.s32 	%rd40, %r66, 4;
	add.s64 	%rd41, %rd2, %rd40;
	ld.global.f32 	%f58, [%rd41];
	mad.lo.s32 	%r67, %r80, %r43, %r52;
	mul.wide.u32 	%rd42, %r67, 4;
	add.s64 	%rd43, %rd1, %rd42;
	ld.global.f32 	%f59, [%rd43];
	fma.rn.f32 	%f67, %f58, %f59, %f67;
$L__BB0_13:
	mad.lo.s32 	%r68, %r43, %r1, %r52;
	cvta.to.global.u64 	%rd44, %rd3;
	mul.wide.s32 	%rd45, %r68, 4;
	add.s64 	%rd46, %rd44, %rd45;
	st.global.f32 	[%rd46], %f67;
$L__BB0_14:
	ret;

}
	// .globl	_Z10matmulker9ILi128ELi128ELi8ELi8ELi8EEvPfS0_S0_iii
.visible .entry _Z10matmulker9ILi128ELi128ELi8ELi8ELi8EEvPfS0_S0_iii(
	.param .u64 .ptr .align 1 _Z10matmulker9ILi128ELi128ELi8ELi8ELi8EEvPfS0_S0_iii_param_0,
	.param .u64 .ptr .align 1 _Z10matmulker9ILi128ELi128ELi8ELi8ELi8EEvPfS0_S0_iii_param_1,
	.param .u64 .ptr .align 1 _Z10matmulker9ILi128ELi128ELi8ELi8ELi8EEvPfS0_S0_iii_param_2,
	.param .u32 _Z10matmulker9ILi128ELi128ELi8ELi8ELi8EEvPfS0_S0_iii_param_3,
	.param .u32 _Z10matmulker9ILi128ELi128ELi8ELi8ELi8EEvPfS0_S0_iii_param_4,
	.param .u32 _Z10matmulker9ILi128ELi128ELi8ELi8ELi8EEvPfS0_S0_iii_param_5
)
{
	.reg .pred 	%p<5>;
	.reg .b32 	%r<127>;
	.reg .b32 	%f<685>;
	.reg .b64 	%rd<43>;
	// demoted variable
	.shared .align 4 .b8 _ZZ10matmulker9ILi128ELi128ELi8ELi8ELi8EEvPfS0_S0_iiiE3bla[8192];
	// demoted variable
	.shared .align 4 .b8 _ZZ10matmulker9ILi128ELi128ELi8ELi8ELi8EEvPfS0_S0_iiiE3blb[8192];
	ld.param.u64 	%rd1, [_Z10matmulker9ILi128ELi128ELi8ELi8ELi8EEvPfS0_S0_iii_param_0];
	ld.param.u64 	%rd2, [_Z10matmulker9ILi128ELi128ELi8ELi8ELi8EEvPfS0_S0_iii_param_1];
	ld.param.u32 	%r21, [_Z10matmulker9ILi128ELi128ELi8ELi8ELi8EEvPfS0_S0_iii_param_4];
	ld.param.u32 	%r22, [_Z10matmulker9ILi128ELi128ELi8ELi8ELi8EEvPfS0_S0_iii_param_5];
	cvta.to.global.u64 	%rd4, %rd2;
	cvta.to.global.u64 	%rd5, %rd1;
	mov.u32 	%r24, %tid.x;
	mov.u32 	%r25, %tid.y;
	mov.u32 	%r26, %ctaid.x;
	mov.u32 	%r27, %ctaid.y;
	mov.u32 	%r28, %ntid.x;
	mad.lo.s32 	%r29, %r25, %r28, %r24;
	mul.lo.s32 	%r30, %r27, %r21;
	shl.b32 	%r31, %r30, 7;
	mul.wide.s32 	%rd6, %r31, 4;
	add.s64 	%rd7, %rd5, %rd6;
	shl.b32 	%r32, %r26, 7;
	mul.wide.u32 	%rd8, %r32, 4;
	add.s64 	%rd9, %rd4, %rd8;
	shr.u32 	%r33, %r29, 1;
	shr.u32 	%r34, %r29, 5;
	shl.b32 	%r35, %r29, 2;
	and.b32  	%r36, %r35, 4;
	mad.lo.s32 	%r1, %r21, %r33, %r36;
	mul.wide.s32 	%rd10, %r1, 4;
	add.s64 	%rd11, %rd7, %rd10;
	ld.global.f32 	%f386, [%rd11];
	shl.b32 	%r37, %r29, 11;
	and.b32  	%r38, %r37, 2048;
	mov.u32 	%r39, _ZZ10matmulker9ILi128ELi128ELi8ELi8ELi8EEvPfS0_S0_iiiE3bla;
	add.s32 	%r40, %r39, %r38;
	shl.b32 	%r41, %r33, 2;
	add.s32 	%r42, %r40, %r41;
	st.shared.f32 	[%r42], %f386;
	st.shared.f32 	[%r42+512], %f386;
	st.shared.f32 	[%r42+1024], %f386;
	st.shared.f32 	[%r42+1536], %f386;
	shl.b32 	%r43, %r34, 9;
	mov.u32 	%r44, _ZZ10matmulker9ILi128ELi128ELi8ELi8ELi8EEvPfS0_S0_iiiE3blb;
	add.s32 	%r45, %r44, %r43;
	shl.b32 	%r46, %r29, 4;
	and.b32  	%r47, %r46, 496;
	add.s32 	%r48, %r45, %r47;
	and.b32  	%r49, %r35, 124;
	mad.lo.s32 	%r50, %r22, %r34, %r49;
	mul.wide.s32 	%rd12, %r50, 4;
	add.s64 	%rd13, %rd9, %rd12;
	ld.global.v4.f32 	{%f387, %f388, %f389, %f390}, [%rd13];
	st.shared.v4.f32 	[%r48], {%f387, %f388, %f389, %f390};
	bar.sync 	0;
	setp.lt.s32 	%p1, %r21, 9;
	mov.b32 	%r124, 0;
	mov.f32 	%f493, 0f00000000;
	mov.f32 	%f494, %f493;
	mov.f32 	%f495, %f493;
	mov.f32 	%f496, %f493;
	mov.f32 	%f497, %f493;
	mov.f32 	%f498, %f493;
	mov.f32 	%f499, %f493;
	mov.f32 	%f500, %f493;
	mov.f32 	%f501, %f493;
	mov.f32 	%f502, %f493;
	mov.f32 	%f503, %f493;
	mov.f32 	%f504, %f493;
	mov.f32 	%f505, %f493;
	mov.f32 	%f506, %f493;
	mov.f32 	%f507, %f493;
	mov.f32 	%f508, %f493;
	mov.f32 	%f509, %f493;
	mov.f32 	%f510, %f493;
	mov.f32 	%f511, %f493;
	mov.f32 	%f512, %f493;
	mov.f32 	%f513, %f493;
	mov.f32 	%f514, %f493;
	mov.f32 	%f515, %f493;
	mov.f32 	%f516, %f493;
	mov.f32 	%f517, %f493;
	mov.f32 	%f518, %f493;
	mov.f32 	%f519, %f493;
	mov.f32 	%f520, %f493;
	mov.f32 	%f521, %f493;
	mov.f32 	%f522, %f493;
	mov.f32 	%f523, %f493;
	mov.f32 	%f524, %f493;
	mov.f32 	%f525, %f493;
	mov.f32 	%f526, %f493;
	mov.f32 	%f527, %f493;
	mov.f32 	%f528, %f493;
	mov.f32 	%f529, %f493;
	mov.f32 	%f530, %f493;
	mov.f32 	%f531, %f493;
	mov.f32 	%f532, %f493;
	mov.f32 	%f533, %f493;
	mov.f32 	%f534, %f493;
	mov.f32 	%f535, %f493;
	mov.f32 	%f536, %f493;
	mov.f32 	%f537, %f493;
	mov.f32 	%f538, %f493;
	mov.f32 	%f539, %f493;
	mov.f32 	%f540, %f493;
	mov.f32 	%f541, %f493;
	mov.f32 	%f542, %f493;
	mov.f32 	%f543, %f493;
	mov.f32 	%f544, %f493;
	mov.f32 	%f545, %f493;
	mov.f32 	%f546, %f493;
	mov.f32 	%f547, %f493;
	mov.f32 	%f548, %f493;
	mov.f32 	%f549, %f493;
	mov.f32 	%f550, %f493;
	mov.f32 	%f551, %f493;
	mov.f32 	%f552, %f493;
	mov.f32 	%f553, %f493;
	mov.f32 	%f554, %f493;
	mov.f32 	%f555, %f493;
	mov.f32 	%f556, %f493;
	@%p1 bra 	$L__BB1_5;
	mov.b32 	%r120, 1;
	mov.b32 	%r119, 8;
	mov.f32 	%f493, 0f00000000;
$L__BB1_2:
	mov.u32 	%r124, %r120;
	ld.param.u32 	%r117, [_Z10matmulker9ILi128ELi128ELi8ELi8ELi8EEvPfS0_S0_iii_param_5];
	ld.param.u32 	%r115, [_Z10matmulker9ILi128ELi128ELi8ELi8ELi8EEvPfS0_S0_iii_param_4];
	ld.param.u64 	%rd41, [_Z10matmulker9ILi128ELi128ELi8ELi8ELi8EEvPfS0_S0_iii_param_1];
	ld.param.u64 	%rd40, [_Z10matmulker9ILi128ELi128ELi8ELi8ELi8EEvPfS0_S0_iii_param_0];
	add.s32 	%r54, %r119, %r1;
	cvta.to.global.u64 	%rd14, %rd40;
	mov.u32 	%r55, %ctaid.y;
	mul.lo.s32 	%r56, %r55, %r115;
	shl.b32 	%r57, %r56, 7;
	mul.wide.s32 	%rd15, %r57, 4;
	add.s64 	%rd16, %rd14, %rd15;
	mul.wide.u32 	%rd17, %r54, 4;
	add.s64 	%rd18, %rd16, %rd17;
	ld.global.f32 	%f392, [%rd18];
	shl.b32 	%r58, %r124, 12;
	mov.u32 	%r59, _ZZ10matmulker9ILi128ELi128ELi8ELi8ELi8EEvPfS0_S0_iiiE3bla;
	add.s32 	%r60, %r59, %r58;
	mov.u32 	%r61, %ntid.x;
	mov.u32 	%r62, %tid.y;
	mov.u32 	%r63, %tid.x;
	mad.lo.s32 	%r64, %r62, %r61, %r63;
	shl.b32 	%r65, %r64, 11;
	and.b32  	%r66, %r65, 2048;
	add.s32 	%r67, %r60, %r66;
	shl.b32 	%r68, %r64, 1;
	and.b32  	%r69, %r68, -4;
	add.s32 	%r70, %r67, %r69;
	st.shared.f32 	[%r70], %f392;
	st.shared.f32 	[%r70+512], %f392;
	st.shared.f32 	[%r70+1024], %f392;
	st.shared.f32 	[%r70+1536], %f392;
	shr.u32 	%r71, %r64, 5;
	shl.b32 	%r72, %r71, 9;
	mov.u32 	%r73, _ZZ10matmulker9ILi128ELi128ELi8ELi8ELi8EEvPfS0_S0_iiiE3blb;
	add.s32 	%r74, %r73, %r72;
	shl.b32 	%r75, %r64, 4;
	and.b32  	%r76, %r75, 496;
	add.s32 	%r77, %r74, %r76;
	add.s32 	%r78, %r77, %r58;
	add.s32 	%r79, %r119, %r71;
	shl.b32 	%r80, %r64, 2;
	and.b32  	%r81, %r80, 124;
	mad.lo.s32 	%r82, %r79, %r117, %r81;
	cvta.to.global.u64 	%rd19, %rd41;
	mov.u32 	%r83, %ctaid.x;
	shl.b32 	%r84, %r83, 7;
	mul.wide.u32 	%rd20, %r84, 4;
	add.s64 	%rd21, %rd19, %rd20;
	mul.wide.s32 	%rd22, %r82, 4;
	add.s64 	%rd23, %rd21, %rd22;
	ld.global.v4.f32 	{%f393, %f394, %f395, %f396}, [%rd23];
	st.shared.v4.f32 	[%r78], {%f393, %f394, %f395, %f396};
	xor.b32  	%r85, %r58, 4096;
	shl.b32 	%r86, %r63, 5;
	add.s32 	%r87, %r86, %r73;
	add.s32 	%r88, %r87, %r85;
	add.s32 	%r122, %r88, 16;
	shl.b32 	%r89, %r62, 5;
	add.s32 	%r90, %r89, %r59;
	add.s32 	%r91, %r90, %r85;
	add.s32 	%r121, %r91, 16;
	mov.b32 	%r123, 16;
$L__BB1_3:
	ld.shared.v4.f32 	{%f397, %f398, %f399, %f400}, [%r121+-16];
	ld.shared.v4.f32 	{%f401, %f402, %f403, %f404}, [%r121];
	ld.shared.v4.f32 	{%f405, %f406, %f407, %f408}, [%r122+-16];
	ld.shared.v4.f32 	{%f409, %f410, %f411, %f412}, [%r122];
	fma.rn.f32 	%f556, %f397, %f405, %f556;
	fma.rn.f32 	%f555, %f397, %f406, %f555;
	fma.rn.f32 	%f554, %f397, %f407, %f554;
	fma.rn.f32 	%f553, %f397, %f408, %f553;
	fma.rn.f32 	%f552, %f397, %f409, %f552;
	fma.rn.f32 	%f551, %f397, %f410, %f551;
	fma.rn.f32 	%f550, %f397, %f411, %f550;
	fma.rn.f32 	%f549, %f397, %f412, %f549;
	fma.rn.f32 	%f548, %f398, %f405, %f548;
	fma.rn.f32 	%f547, %f398, %f406, %f547;
	fma.rn.f32 	%f546, %f398, %f407, %f546;
	fma.rn.f32 	%f545, %f398, %f408, %f545;
	fma.rn.f32 	%f544, %f398, %f409, %f544;
	fma.rn.f32 	%f543, %f398, %f410, %f543;
	fma.rn.f32 	%f542, %f398, %f411, %f542;
	fma.rn.f32 	%f541, %f398, %f412, %f541;
	fma.rn.f32 	%f540, %f399, %f405, %f540;
	fma.rn.f32 	%f539, %f399, %f406, %f539;
	fma.rn.f32 	%f538, %f399, %f407, %f538;
	fma.rn.f32 	%f537, %f399, %f408, %f537;
	fma.rn.f32 	%f536, %f399, %f409, %f536;
	fma.rn.f32 	%f535, %f399, %f410, %f535;
	fma.rn.f32 	%f534, %f399, %f411, %f534;
	fma.rn.f32 	%f533, %f399, %f412, %f533;
	fma.rn.f32 	%f532, %f400, %f405, %f532;
	fma.rn.f32 	%f531, %f400, %f406, %f531;
	fma.rn.f32 	%f530, %f400, %f407, %f530;
	fma.rn.f32 	%f529, %f400, %f408, %f529;
	fma.rn.f32 	%f528, %f400, %f409, %f528;
	fma.rn.f32 	%f527, %f400, %f410, %f527;
	fma.rn.f32 	%f526, %f400, %f411, %f526;
	fma.rn.f32 	%f525, %f400, %f412, %f525;
	fma.rn.f32 	%f524, %f401, %f405, %f524;
	fma.rn.f32 	%f523, %f401, %f406, %f523;
	fma.rn.f32 	%f522, %f401, %f407, %f522;
	fma.rn.f32 	%f521, %f401, %f408, %f521;
	fma.rn.f32 	%f520, %f401, %f409, %f520;
	fma.rn.f32 	%f519, %f401, %f410, %f519;
	fma.rn.f32 	%f518, %f401, %f411, %f518;
	fma.rn.f32 	%f517, %f401, %f412, %f517;
	fma.rn.f32 	%f516, %f402, %f405, %f516;
	fma.rn.f32 	%f515, %f402, %f406, %f515;
	fma.rn.f32 	%f514, %f402, %f407, %f514;
	fma.rn.f32 	%f513, %f402, %f408, %f513;
	fma.rn.f32 	%f512, %f402, %f409, %f512;
	fma.rn.f32 	%f511, %f402, %f410, %f511;
	fma.rn.f32 	%f510, %f402, %f411, %f510;
	fma.rn.f32 	%f509, %f402, %f412, %f509;
	fma.rn.f32 	%f508, %f403, %f405, %f508;
	fma.rn.f32 	%f507, %f403, %f406, %f507;
	fma.rn.f32 	%f506, %f403, %f407, %f506;
	fma.rn.f32 	%f505, %f403, %f408, %f505;
	fma.rn.f32 	%f504, %f403, %f409, %f504;
	fma.rn.f32 	%f503, %f403, %f410, %f503;
	fma.rn.f32 	%f502, %f403, %f411, %f502;
	fma.rn.f32 	%f501, %f403, %f412, %f501;
	fma.rn.f32 	%f500, %f404, %f405, %f500;
	fma.rn.f32 	%f499, %f404, %f406, %f499;
	fma.rn.f32 	%f498, %f404, %f407, %f498;
	fma.rn.f32 	%f497, %f404, %f408, %f497;
	fma.rn.f32 	%f496, %f404, %f409, %f496;
	fma.rn.f32 	%f495, %f404, %f410, %f495;
	fma.rn.f32 	%f494, %f404, %f411, %f494;
	fma.rn.f32 	%f493, %f404, %f412, %f493;
	add.s32 	%r123, %r123, 512;
	add.s32 	%r122, %r122, 512;
	add.s32 	%r121, %r121, 512;
	setp.ne.s32 	%p2, %r123, 4112;
	@%p2 bra 	$L__BB1_3;
	ld.param.u32 	%r116, [_Z10matmulker9ILi128ELi128ELi8ELi8ELi8EEvPfS0_S0_iii_param_4];
	xor.b32  	%r120, %r124, 1;
	bar.sync 	0;
	add.s32 	%r119, %r119, 8;
	setp.lt.s32 	%p3, %r119, %r116;
	@%p3 bra 	$L__BB1_2;
$L__BB1_5:
	mov.u32 	%r93, %tid.y;
	shl.b32 	%r94, %r93, 5;
	mov.u32 	%r95, %tid.x;
	shl.b32 	%r96, %r95, 5;
	shl.b32 	%r97, %r124, 12;
	add.s32 	%r98, %r97, %r94;
	mov.u32 	%r99, _ZZ10matmulker9ILi128ELi128ELi8ELi8ELi8EEvPfS0_S0_iiiE3bla;
	add.s32 	%r15, %r99, %r98;
	add.s32 	%r100, %r97, %r96;
	mov.u32 	%r101, _ZZ10matmulker9ILi128ELi128ELi8ELi8ELi8EEvPfS0_S0_iiiE3blb;
	add.s32 	%r102, %r100, %r101;
	add.s32 	%r125, %r102, 16;
	mov.b32 	%r126, 16;
$L__BB1_6:
	add.s32 	%r103, %r15, %r126;
	ld.shared.v4.f32 	{%f413, %f414, %f415, %f416}, [%r103+-16];
	ld.shared.v4.f32 	{%f417, %f418, %f419, %f420}, [%r103];
	ld.shared.v4.f32 	{%f421, %f422, %f423, %f424}, [%r125+-16];
	ld.shared.v4.f32 	{%f425, %f426, %f427, %f428}, [%r125];
	fma.rn.f32 	%f556, %f413, %f421, %f556;
	fma.rn.f32 	%f555, %f413, %f422, %f555;
	fma.rn.f32 	%f554, %f413, %f423, %f554;
	fma.rn.f32 	%f553, %f413, %f424, %f553;
	fma.rn.f32 	%f552, %f413, %f425, %f552;
	fma.rn.f32 	%f551, %f413, %f426, %f551;
	fma.rn.f32 	%f550, %f413, %f427, %f550;
	fma.rn.f32 	%f549, %f413, %f428, %f549;
	fma.rn.f32 	%f548, %f414, %f421, %f548;
	fma.rn.f32 	%f547, %f414, %f422, %f547;
	fma.rn.f32 	%f546, %f414, %f423, %f546;
	fma.rn.f32 	%f545, %f414, %f424, %f545;
	fma.rn.f32 	%f544, %f414, %f425, %f544;
	fma.rn.f32 	%f543, %f414, %f426, %f543;
	fma.rn.f32 	%f542, %f414, %f427, %f542;
	fma.rn.f32 	%f541, %f414, %f428, %f541;
	fma.rn.f32 	%f540, %f415, %f421, %f540;
	fma.rn.f32 	%f539, %f415, %f422, %f539;
	fma.rn.f32 	%f538, %f415, %f423, %f538;
	fma.rn.f32 	%f537, %f415, %f424, %f537;
	fma.rn.f32 	%f536, %f415, %f425, %f536;
	fma.rn.f32 	%f535, %f415, %f426, %f535;
	fma.rn.f32 	%f534, %f415, %f427, %f534;
	fma.rn.f32 	%f533, %f415, %f428, %f533;
	fma.rn.f32 	%f532, %f416, %f421, %f532;
	fma.rn.f32 	%f531, %f416, %f422, %f531;
	fma.rn.f32 	%f530, %f416, %f423, %f530;
	fma.rn.f32 	%f529, %f416, %f424, %f529;
	fma.rn.f32 	%f528, %f416, %f425, %f528;
	fma.rn.f32 	%f527, %f416, %f426, %f527;
	fma.rn.f32 	%f526, %f416, %f427, %f526;
	fma.rn.f32 	%f525, %f416, %f428, %f525;
	fma.rn.f32 	%f524, %f417, %f421, %f524;
	fma.rn.f32 	%f523, %f417, %f422, %f523;
	fma.rn.f32 	%f522, %f417, %f423, %f522;
	fma.rn.f32 	%f521, %f417, %f424, %f521;
	fma.rn.f32 	%f520, %f417, %f425, %f520;
	fma.rn.f32 	%f519, %f417, %f426, %f519;
	fma.rn.f32 	%f518, %f417, %f427, %f518;
	fma.rn.f32 	%f517, %f417, %f428, %f517;
	fma.rn.f32 	%f516, %f418, %f421, %f516;
	fma.rn.f32 	%f515, %f418, %f422, %f515;
	fma.rn.f32 	%f514, %f418, %f423, %f514;
	fma.rn.f32 	%f513, %f418, %f424, %f513;
	fma.rn.f32 	%f512, %f418, %f425, %f512;
	fma.rn.f32 	%f511, %f418, %f426, %f511;
	fma.rn.f32 	%f510, %f418, %f427, %f510;
	fma.rn.f32 	%f509, %f418, %f428, %f509;
	fma.rn.f32 	%f508, %f419, %f421, %f508;
	fma.rn.f32 	%f507, %f419, %f422, %f507;
	fma.rn.f32 	%f506, %f419, %f423, %f506;
	fma.rn.f32 	%f505, %f419, %f424, %f505;
	fma.rn.f32 	%f504, %f419, %f425, %f504;
	fma.rn.f32 	%f503, %f419, %f426, %f503;
	fma.rn.f32 	%f502, %f419, %f427, %f502;
	fma.rn.f32 	%f501, %f419, %f428, %f501;
	fma.rn.f32 	%f500, %f420, %f421, %f500;
	fma.rn.f32 	%f499, %f420, %f422, %f499;
	fma.rn.f32 	%f498, %f420, %f423, %f498;
	fma.rn.f32 	%f497, %f420, %f424, %f497;
	fma.rn.f32 	%f496, %f420, %f425, %f496;
	fma.rn.f32 	%f495, %f420, %f426, %f495;
	fma.rn.f32 	%f494, %f420, %f427, %f494;
	fma.rn.f32 	%f493, %f420, %f428, %f493;
	add.s32 	%r126, %r126, 512;
	add.s32 	%r125, %r125, 512;
	setp.ne.s32 	%p4, %r126, 4112;
	@%p4 bra 	$L__BB1_6;
	ld.param.u32 	%r118, [_Z10matmulker9ILi128ELi128ELi8ELi8ELi8EEvPfS0_S0_iii_param_5];
	ld.param.u64 	%rd42, [_Z10matmulker9ILi128ELi128ELi8ELi8ELi8EEvPfS0_S0_iii_param_2];
	cvta.to.global.u64 	%rd24, %rd42;
	mov.u32 	%r104, %tid.x;
	shl.b32 	%r105, %r104, 3;
	mov.u32 	%r106, %tid.y;
	bar.sync 	0;
	mul.lo.s32 	%r107, %r106, %r118;
	shl.b32 	%r108, %r107, 3;
	add.s32 	%r109, %r108, %r105;
	cvt.s64.s32 	%rd25, %r109;
	mov.u32 	%r110, %ctaid.y;
	mul.lo.s32 	%r111, %r110, %r118;
	shl.b32 	%r112, %r111, 7;
	cvt.s64.s32 	%rd26, %r112;
	mov.u32 	%r113, %ctaid.x;
	shl.b32 	%r114, %r113, 7;
	cvt.u64.u32 	%rd27, %r114;
	add.s64 	%rd28, %rd26, %rd27;
	add.s64 	%rd29, %rd28, %rd25;
	shl.b64 	%rd30, %rd29, 2;
	add.s64 	%rd31, %rd24, %rd30;
	st.global.v4.f32 	[%rd31], {%f556, %f555, %f554, %f553};
	st.global.v4.f32 	[%rd31+16], {%f552, %f551, %f550, %f549};
	mul.wide.s32 	%rd32, %r118, 4;
	add.s64 	%rd33, %rd31, %rd32;
	st.global.v4.f32 	[%rd33], {%f548, %f547, %f546, %f545};
	st.global.v4.f32 	[%rd33+16], {%f544, %f543, %f542, %f541};
	add.s64 	%rd34, %rd33, %rd32;
	st.global.v4.f32 	[%rd34], {%f540, %f539, %f538, %f537};
	st.global.v4.f32 	[%rd34+16], {%f536, %f535, %f534, %f533};
	add.s64 	%rd35, %rd34, %rd32;
	st.global.v4.f32 	[%rd35], {%f532, %f531, %f530, %f529};
	st.global.v4.f32 	[%rd35+16], {%f528, %f527, %f526, %f525};
	add.s64 	%rd36, %rd35, %rd32;
	st.global.v4.f32 	[%rd36], {%f524, %f523, %f522, %f521};
	st.global.v4.f32 	[%rd36+16], {%f520, %f519, %f518, %f517};
	add.s64 	%rd37, %rd36, %rd32;
	st.global.v4.f32 	[%rd37], {%f516, %f515, %f514, %f513};
	st.global.v4.f32 	[%rd37+16], {%f512, %f511, %f510, %f509};
	add.s64 	%rd38, %rd37, %rd32;
	st.global.v4.f32 	[%rd38], {%f508, %f507, %f506, %f505};
	st.global.v4.f32 	[%rd38+16], {%f504, %f503, %f502, %f501};
	add.s64 	%rd39, %rd38, %rd32;
	st.global.v4.f32 	[%rd39], {%f500, %f499, %f498, %f497};
	st.global.v4.f32 	[%rd39+16], {%f496, %f495, %f494, %f493};
	ret;

}


// ===== COMPILED SASS (sm_100) =====

	.target	sm_100

	.elftype	@"ET_EXEC"


//--------------------- .note.nv.tkinfo           --------------------------
	.section	.note.nv.tkinfo,"",@"SHT_NOTE"
	.sectionflags	@"SHF_NOTE_NV_TKINFO"
	.tkinfo
        /*0018*/ 	.word	0x00000002
        /*0030*/ 	.string	""
        /*0030*/ 	.string	"ptxas"
        /*0030*/ 	.string	"Cuda compilation tools, release 13.0, V13.0.88"
        /*0030*/ 	.string	"Build cuda_13.0.r13.0/compiler.36424714_0"
        /*0030*/ 	.string	"-arch sm_100 -m 64 "



//--------------------- .note.nv.cuinfo           --------------------------
	.section	.note.nv.cuinfo,"",@"SHT_NOTE"
	.sectionflags	@"SHF_NOTE_NV_CUINFO"
        /*0018*/ 	.short	0x0002
        /*001a*/ 	.short	0x0064
        /*001c*/ 	.short	0x0082
	.zero		2


//--------------------- .nv.info                  --------------------------
	.section	.nv.info,"",@"SHT_CUDA_INFO"
	.align	4


	//----- nvinfo : EIATTR_REGCOUNT
	.align		4
        /*0000*/ 	.byte	0x04, 0x2f
        /*0002*/ 	.short	(.L_1 - .L_0)
	.align		4
.L_0:
        /*0004*/ 	.word	index@(_Z10mutmulker1PKfS0_Pfiii)
        /*0008*/ 	.word	0x00000020


	//----- nvinfo : EIATTR_FRAME_SIZE
	.align		4
.L_1:
        /*000c*/ 	.byte	0x04, 0x11
        /*000e*/ 	.short	(.L_3 - .L_2)
	.align		4
.L_2:
        /*0010*/ 	.word	index@(_Z10mutmulker1PKfS0_Pfiii)
        /*0014*/ 	.word	0x00000000


	//----- nvinfo : EIATTR_REGCOUNT
	.align		4
.L_3:
        /*0018*/ 	.byte	0x04, 0x2f
        /*001a*/ 	.short	(.L_5 - .L_4)
	.align		4
.L_4:
        /*001c*/ 	.word	index@(_Z10matmulker9ILi128ELi128ELi8ELi8ELi8EEvPfS0_S0_iii)
        /*0020*/ 	.word	0x00000065


	//----- nvinfo : EIATTR_FRAME_SIZE
	.align		4
.L_5:
        /*0024*/ 	.byte	0x04, 0x11
        /*0026*/ 	.short	(.L_7 - .L_6)
	.align		4
.L_6:
        /*0028*/ 	.word	index@(_Z10matmulker9ILi128ELi128ELi8ELi8ELi8EEvPfS0_S0_iii)
        /*002c*/ 	.word	0x00000000


	//----- nvinfo : EIATTR_MIN_STACK_SIZE
	.align		4
.L_7:
        /*0030*/ 	.byte	0x04, 0x12
        /*0032*/ 	.short	(.L_9 - .L_8)
	.align		4
.L_8:
        /*0034*/ 	.word	index@(_Z10matmulker9ILi128ELi128ELi8ELi8ELi8EEvPfS0_S0_iii)
        /*0038*/ 	.word	0x00000000


	//----- nvinfo : EIATTR_MIN_STACK_SIZE
	.align		4
.L_9:
        /*003c*/ 	.byte	0x04, 0x12
        /*003e*/ 	.short	(.L_11 - .L_10)
	.align		4
.L_10:
        /*0040*/ 	.word	index@(_Z10mutmulker1PKfS0_Pfiii)
        /*0044*/ 	.word	0x00000000
.L_11:


//--------------------- .nv.compat                --------------------------
	.section	.nv.compat,"",@"SHT_CUDA_COMPAT_INFO"
	.align	4
        /*0000*/ 	.byte	0x02, 0x09, 0x00, 0x00, 0x02, 0x02, 0x01, 0x00, 0x02, 0x05, 0x05, 0x00, 0x03, 0x07, 0x01, 0x01
        /*0010*/ 	.byte	0x02, 0x03, 0x00, 0x00, 0x02, 0x06, 0x01, 0x00, 0x04, 0x0b, 0x08, 0x00, 0x09, 0x00, 0x00, 0x00
        /*0020*/ 	.byte	0x00, 0x00, 0x00, 0x00


//--------------------- .nv.info._Z10matmulker9ILi128ELi128ELi8ELi8ELi8EEvPfS0_S0_iii --------------------------
	.section	.nv.info._Z10matmulker9ILi128ELi128ELi8ELi8ELi8EEvPfS0_S0_iii,"",@"SHT_CUDA_INFO"
	.sectionflags	@""
	.align	4


	//----- nvinfo : EIATTR_CUDA_API_VERSION
	.align		4
        /*0000*/ 	.byte	0x04, 0x37
        /*0002*/ 	.short	(.L_13 - .L_12)
.L_12:
        /*0004*/ 	.word	0x00000082


	//----- nvinfo : EIATTR_KPARAM_INFO
	.align		4
.L_13:
        /*0008*/ 	.byte	0x04, 0x17
        /*000a*/ 	.short	(.L_15 - .L_14)
.L_14:
        /*000c*/ 	.word	0x00000000
        /*0010*/ 	.short	0x0005
        /*0012*/ 	.short	0x0020
        /*0014*/ 	.byte	0x00, 0xf0, 0x11, 0x00


	//----- nvinfo : EIATTR_KPARAM_INFO
	.align		4
.L_15:
        /*0018*/ 	.byte	0x04, 0x17
        /*001a*/ 	.short	(.L_17 - .L_16)
.L_16:
        /*001c*/ 	.word	0x00000000
        /*0020*/ 	.short	0x0004
        /*0022*/ 	.short	0x001c
        /*0024*/ 	.byte	0x00, 0xf0, 0x11, 0x00


	//----- nvinfo : EIATTR_KPARAM_INFO
	.align		4
.L_17:
        /*0028*/ 	.byte	0x04, 0x17
        /*002a*/ 	.short	(.L_19 - .L_18)
.L_18:
        /*002c*/ 	.word	0x00000000
        /*0030*/ 	.short	0x0003
        /*0032*/ 	.short	0x0018
        /*0034*/ 	.byte	0x00, 0xf0, 0x11, 0x00


	//----- nvinfo : EIATTR_KPARAM_INFO
	.align		4
.L_19:
        /*0038*/ 	.byte	0x04, 0x17
        /*003a*/ 	.short	(.L_21 - .L_20)
.L_20:
        /*003c*/ 	.word	0x00000000
        /*0040*/ 	.short	0x0002
        /*0042*/ 	.short	0x0010
        /*0044*/ 	.byte	0x00, 0xf5, 0x21, 0x00


	//----- nvinfo : EIATTR_KPARAM_INFO
	.align		4
.L_21:
        /*0048*/ 	.byte	0x04, 0x17
        /*004a*/ 	.short	(.L_23 - .L_22)
.L_22:
        /*004c*/ 	.word	0x00000000
        /*0050*/ 	.short	0x0001
        /*0052*/ 	.short	0x0008
        /*0054*/ 	.byte	0x00, 0xf5, 0x21, 0x00


	//----- nvinfo : EIATTR_KPARAM_INFO
	.align		4
.L_23:
        /*0058*/ 	.byte	0x04, 0x17
        /*005a*/ 	.short	(.L_25 - .L_24)
.L_24:
        /*005c*/ 	.word	0x00000000
        /*0060*/ 	.short	0x0000
        /*0062*/ 	.short	0x0000
        /*0064*/ 	.byte	0x00, 0xf5, 0x21, 0x00


	//----- nvinfo : EIATTR_SPARSE_MMA_MASK
	.align		4
.L_25:
        /*0068*/ 	.byte	0x03, 0x50
        /*006a*/ 	.short	0x0000


	//----- nvinfo : EIATTR_MAXREG_COUNT
	.align		4
        /*006c*/ 	.byte	0x03, 0x1b
        /*006e*/ 	.short	0x00ff


	//----- nvinfo : EIATTR_NUM_BARRIERS
	.align		4
        /*0070*/ 	.byte	0x02, 0x4c
        /*0072*/ 	.byte	0x01
	.zero		1


	//----- nvinfo : EIATTR_MERCURY_ISA_VERSION
	.align		4
        /*0074*/ 	.byte	0x03, 0x5f
        /*0076*/ 	.short	0x0101


	//----- nvinfo : EIATTR_VRC_CTA_INIT_COUNT
	.align		4
        /*0078*/ 	.byte	0x02, 0x4a
	.zero		1
	.zero		1


	//----- nvinfo : EIATTR_EXIT_INSTR_OFFSETS
	.align		4
        /*007c*/ 	.byte	0x04, 0x1c
        /*007e*/ 	.short	(.L_27 - .L_26)


	//   ....[0]....
.L_26:
        /*0080*/ 	.word	0x00002f10


	//----- nvinfo : EIATTR_CBANK_PARAM_SIZE
	.align		4
.L_27:
        /*0084*/ 	.byte	0x03, 0x19
        /*0086*/ 	.short	0x0024


	//----- nvinfo : EIATTR_PARAM_CBANK
	.align		4
        /*0088*/ 	.byte	0x04, 0x0a
        /*008a*/ 	.short	(.L_29 - .L_28)
	.align		4
.L_28:
        /*008c*/ 	.word	index@(.nv.constant0._Z10matmulker9ILi128ELi128ELi8ELi8ELi8EEvPfS0_S0_iii)
        /*0090*/ 	.short	0x0380
        /*0092*/ 	.short	0x0024


	//----- nvinfo : EIATTR_SW_WAR
	.align		4
.L_29:
        /*0094*/ 	.byte	0x04, 0x36
        /*0096*/ 	.short	(.L_31 - .L_30)
.L_30:
        /*0098*/ 	.word	0x00000008
.L_31:


//--------------------- .nv.info._Z10mutmulker1PKfS0_Pfiii --------------------------
	.section	.nv.info._Z10mutmulker1PKfS0_Pfiii,"",@"SHT_CUDA_INFO"
	.sectionflags	@""
	.align	4


	//----- nvinfo : EIATTR_CUDA_API_VERSION
	.align		4
        /*0000*/ 	.byte	0x04, 0x37
        /*0002*/ 	.short	(.L_33 - .L_32)
.L_32:
        /*0004*/ 	.word	0x00000082


	//----- nvinfo : EIATTR_KPARAM_INFO
	.align		4
.L_33:
        /*0008*/ 	.byte	0x04, 0x17
        /*000a*/ 	.short	(.L_35 - .L_34)
.L_34:
        /*000c*/ 	.word	0x00000000
        /*0010*/ 	.short	0x0005
        /*0012*/ 	.short	0x0020
        /*0014*/ 	.byte	0x00, 0xf0, 0x11, 0x00


	//----- nvinfo : EIATTR_KPARAM_INFO
	.align		4
.L_35:
        /*0018*/ 	.byte	0x04, 0x17
        /*001a*/ 	.short	(.L_37 - .L_36)
.L_36:
        /*001c*/ 	.word	0x00000000
        /*0020*/ 	.short	0x0004
        /*0022*/ 	.short	0x001c
        /*0024*/ 	.byte	0x00, 0xf0, 0x11, 0x00


	//----- nvinfo : EIATTR_KPARAM_INFO
	.align		4
.L_37:
        /*0028*/ 	.byte	0x04, 0x17
        /*002a*/ 	.short	(.L_39 - .L_38)
.L_38:
        /*002c*/ 	.word	0x00000000
        /*0030*/ 	.short	0x0003
        /*0032*/ 	.short	0x0018
        /*0034*/ 	.byte	0x00, 0xf0, 0x11, 0x00


	//----- nvinfo : EIATTR_KPARAM_INFO
	.align		4
.L_39:
        /*0038*/ 	.byte	0x04, 0x17
        /*003a*/ 	.short	(.L_41 - .L_40)
.L_40:
        /*003c*/ 	.word	0x00000000
        /*0040*/ 	.short	0x0002
        /*0042*/ 	.short	0x0010
        /*0044*/ 	.byte	0x00, 0xf5, 0x21, 0x00


	//----- nvinfo : EIATTR_KPARAM_INFO
	.align		4
.L_41:
        /*0048*/ 	.byte	0x04, 0x17
        /*004a*/ 	.short	(.L_43 - .L_42)
.L_42:
        /*004c*/ 	.word	0x00000000
        /*0050*/ 	.short	0x0001
        /*0052*/ 	.short	0x0008
        /*0054*/ 	.byte	0x00, 0xf5, 0x21, 0x00


	//----- nvinfo : EIATTR_KPARAM_INFO
	.align		4
.L_43:
        /*0058*/ 	.byte	0x04, 0x17
        /*005a*/ 	.short	(.L_45 - .L_44)
.L_44:
        /*005c*/ 	.word	0x00000000
        /*0060*/ 	.short	0x0000
        /*0062*/ 	.short	0x0000
        /*0064*/ 	.byte	0x00, 0xf5, 0x21, 0x00


	//----- nvinfo : EIATTR_SPARSE_MMA_MASK
	.align		4
.L_45:
        /*0068*/ 	.byte	0x03, 0x50
        /*006a*/ 	.short	0x0000


	//----- nvinfo : EIATTR_MAXREG_COUNT
	.align		4
        /*006c*/ 	.byte	0x03, 0x1b
        /*006e*/ 	.short	0x00ff


	//----- nvinfo : EIATTR_MERCURY_ISA_VERSION
	.align		4
        /*0070*/ 	.byte	0x03, 0x5f
        /*0072*/ 	.short	0x0101


	//----- nvinfo : EIATTR_VRC_CTA_INIT_COUNT
	.align		4
        /*0074*/ 	.byte	0x02, 0x4a
	.zero		1
	.zero		1


	//----- nvinfo : EIATTR_EXIT_INSTR_OFFSETS
	.align		4
        /*0078*/ 	.byte	0x04, 0x1c
        /*007a*/ 	.short	(.L_47 - .L_46)


	//   ....[0]....
.L_46:
        /*007c*/ 	.word	0x000000e0


	//   ....[1]....
        /*0080*/ 	.word	0x00000940


	//----- nvinfo : EIATTR_CBANK_PARAM_SIZE
	.align		4
.L_47:
        /*0084*/ 	.byte	0x03, 0x19
        /*0086*/ 	.short	0x0024


	//----- nvinfo : EIATTR_PARAM_CBANK
	.align		4
        /*0088*/ 	.byte	0x04, 0x0a
        /*008a*/ 	.short	(.L_49 - .L_48)
	.align		4
.L_48:
        /*008c*/ 	.word	index@(.nv.constant0._Z10mutmulker1PKfS0_Pfiii)
        /*0090*/ 	.short	0x0380
        /*0092*/ 	.short	0x0024


	//----- nvinfo : EIATTR_SW_WAR
	.align		4
.L_49:
        /*0094*/ 	.byte	0x04, 0x36
        /*0096*/ 	.short	(.L_51 - .L_50)
.L_50:
        /*0098*/ 	.word	0x00000008
.L_51:


//--------------------- .nv.callgraph             --------------------------
	.section	.nv.callgraph,"",@"SHT_CUDA_CALLGRAPH"
	.align	4
	.sectionentsize	8
	.align		4
        /*0000*/ 	.word	0x00000000
	.align		4
        /*0004*/ 	.word	0xffffffff
	.align		4
        /*0008*/ 	.word	0x00000000
	.align		4
        /*000c*/ 	.word	0xfffffffe
	.align		4
        /*0010*/ 	.word	0x00000000
	.align		4
        /*0014*/ 	.word	0xfffffffd
	.align		4
        /*0018*/ 	.word	0x00000000
	.align		4
        /*001c*/ 	.word	0xfffffffc


//--------------------- .text._Z10matmulker9ILi128ELi128ELi8ELi8ELi8EEvPfS0_S0_iii --------------------------
	.section	.text._Z10matmulker9ILi128ELi128ELi8ELi8ELi8EEvPfS0_S0_iii,"ax",@progbits
	.align	128
        .global         _Z10matmulker9ILi128ELi128ELi8ELi8ELi8EEvPfS0_S0_iii
        .type           _Z10matmulker9ILi128ELi128ELi8ELi8ELi8EEvPfS0_S0_iii,@function
        .size           _Z10matmulker9ILi128ELi128ELi8ELi8ELi8EEvPfS0_S0_iii,(.L_x_10 - _Z10matmulker9ILi128ELi128ELi8ELi8ELi8EEvPfS0_S0_iii)
        .other          _Z10matmulker9ILi128ELi128ELi8ELi8ELi8EEvPfS0_S0_iii,@"STO_CUDA_ENTRY STV_DEFAULT"
_Z10matmulker9ILi128ELi128ELi8ELi8ELi8EEvPfS0_S0_iii:
.text._Z10matmulker9ILi128ELi128ELi8ELi8ELi8EEvPfS0_S0_iii:
[----:B------:R-:W-:Y:S01]  /*0000*/  LDC R1, c[0x0][0x37c] ;  /* 0x0000df00ff017b82 */ /* 0x000fe20000000800 */
[----:B------:R-:W0:Y:S07]  /*0010*/  S2R R0, SR_TID.X ;  /* 0x0000000000007919 */ /* 0x000e2e0000002100 */
[----:B------:R-:W1:Y:S01]  /*0020*/  S2UR UR10, SR_CTAID.Y ;  /* 0x00000000000a79c3 */ /* 0x000e620000002600 */
[----:B------:R-:W1:Y:S01]  /*0030*/  LDCU UR14, c[0x0][0x39c] ;  /* 0x00007380ff0e77ac */ /* 0x000e620008000800 */
[----:B------:R-:W0:Y:S01]  /*0040*/  S2R R2, SR_TID.Y ;  /* 0x0000000000027919 */ /* 0x000e220000002200 */
[----:B------:R-:W0:Y:S05]  /*0050*/  LDCU UR11, c[0x0][0x360] ;  /* 0x00006c00ff0b77ac */ /* 0x000e2a0008000800 */
[----:B------:R-:W2:Y:S01]  /*0060*/  S2UR UR9, SR_CTAID.X ;  /* 0x00000000000979c3 */ /* 0x000ea20000002500 */
[----:B------:R-:W3:Y:S01]  /*0070*/  LDCU.128 UR4, c[0x0][0x380] ;  /* 0x00007000ff0477ac */ /* 0x000ee20008000c00 */
[----:B------:R-:W4:Y:S01]  /*0080*/  LDCU UR15, c[0x0][0x3a0] ;  /* 0x00007400ff0f77ac */ /* 0x000f220008000800 */
[----:B------:R-:W5:Y:S01]  /*0090*/  LDCU.64 UR12, c[0x0][0x358] ;  /* 0x00006b00ff0c77ac */ /* 0x000f620008000a00 */
[----:B-1----:R-:W-:-:S04]  /*00a0*/  UIMAD UR8, UR10, UR14, URZ ;  /* 0x0000000e0a0872a4 */ /* 0x002fc8000f8e02ff */
[----:B------:R-:W-:Y:S02]  /*00b0*/  USHF.L.U32 UR8, UR8, 0x7, URZ ;  /* 0x0000000708087899 */ /* 0x000fe400080006ff */
[----:B--2---:R-:W-:Y:S02]  /*00c0*/  USHF.L.U32 UR9, UR9, 0x7, URZ ;  /* 0x0000000709097899 */ /* 0x004fe400080006ff */
[----:B---3--:R-:W-:Y:S01]  /*00d0*/  UIMAD.WIDE UR4, UR8, 0x4, UR4 ;  /* 0x00000004080478a5 */ /* 0x008fe2000f8e0204 */
[----:B0-----:R-:W-:Y:S01]  /*00e0*/  IMAD R8, R2, UR11, R0 ;  /* 0x0000000b02087c24 */ /* 0x001fe2000f8e0200 */
[----:B------:R-:W-:-:S04]  /*00f0*/  UIMAD.WIDE.U32 UR6, UR9, 0x4, UR6 ;  /* 0x00000004090678a5 */ /* 0x000fc8000f8e0006 */
[----:B------:R-:W-:Y:S02]  /*0100*/  SHF.L.U32 R6, R8, 0x2, RZ ;  /* 0x0000000208067819 */ /* 0x000fe400000006ff */
[--C-:B------:R-:W-:Y:S02]  /*0110*/  SHF.R.U32.HI R9, RZ, 0x1, R8.reuse ;  /* 0x00000001ff097819 */ /* 0x100fe40000011608 */
[C---:B------:R-:W-:Y:S02]  /*0120*/  LOP3.LUT R12, R6.reuse, 0x4, RZ, 0xc0, !PT ;  /* 0x00000004060c7812 */ /* 0x040fe400078ec0ff */
[----:B------:R-:W-:Y:S02]  /*0130*/  SHF.R.U32.HI R10, RZ, 0x5, R8 ;  /* 0x00000005ff0a7819 */ /* 0x000fe40000011608 */
[----:B------:R-:W-:Y:S01]  /*0140*/  LOP3.LUT R11, R6, 0x7c, RZ, 0xc0, !PT ;  /* 0x0000007c060b7812 */ /* 0x000fe200078ec0ff */
[----:B------:R-:W-:Y:S01]  /*0150*/  IMAD R3, R9, UR14, R12 ;  /* 0x0000000e09037c24 */ /* 0x000fe2000f8e020c */
[----:B------:R-:W-:-:S02]  /*0160*/  MOV R4, UR4 ;  /* 0x0000000400047c02 */ /* 0x000fc40008000f00 */
[----:B------:R-:W-:Y:S01]  /*0170*/  MOV R5, UR5 ;  /* 0x0000000500057c02 */ /* 0x000fe20008000f00 */
[----:B----4-:R-:W-:Y:S01]  /*0180*/  IMAD R11, R10, UR15, R11 ;  /* 0x0000000f0a0b7c24 */ /* 0x010fe2000f8e020b */
[----:B------:R-:W-:Y:S02]  /*0190*/  MOV R6, UR6 ;  /* 0x0000000600067c02 */ /* 0x000fe40008000f00 */
[----:B------:R-:W-:Y:S01]  /*01a0*/  MOV R7, UR7 ;  /* 0x0000000700077c02 */ /* 0x000fe20008000f00 */
[----:B------:R-:W-:-:S04]  /*01b0*/  IMAD.WIDE R4, R3, 0x4, R4 ;  /* 0x0000000403047825 */ /* 0x000fc800078e0204 */
[----:B------:R-:W-:Y:S01]  /*01c0*/  IMAD.WIDE R6, R11, 0x4, R6 ;  /* 0x000000040b067825 */ /* 0x000fe200078e0206 */
[----:B-----5:R0:W2:Y:S04]  /*01d0*/  LDG.E R12, desc[UR12][R4.64] ;  /* 0x0000000c040c7981 */ /* 0x0200a8000c1e1900 */
[----:B------:R1:W3:Y:S01]  /*01e0*/  LDG.E.128 R20, desc[UR12][R6.64] ;  /* 0x0000000c06147981 */ /* 0x0002e2000c1e1d00 */
[----:B------:R-:W4:Y:S01]  /*01f0*/  S2UR UR5, SR_CgaCtaId ;  /* 0x00000000000579c3 */ /* 0x000f220000008800 */
[----:B------:R-:W-:Y:S01]  /*0200*/  UMOV UR4, 0x400 ;  /* 0x0000040000047882 */ /* 0x000fe20000000000 */
[C---:B------:R-:W-:Y:S01]  /*0210*/  SHF.L.U32 R11, R8.reuse, 0xb, RZ ;  /* 0x0000000b080b7819 */ /* 0x040fe200000006ff */
[----:B------:R-:W-:Y:S01]  /*0220*/  UISETP.GE.AND UP0, UPT, UR14, 0x9, UPT ;  /* 0x000000090e00788c */ /* 0x000fe2000bf06270 */
[----:B------:R-:W-:-:S02]  /*0230*/  SHF.L.U32 R8, R8, 0x4, RZ ;  /* 0x0000000408087819 */ /* 0x000fc400000006ff */
[----:B------:R-:W-:Y:S02]  /*0240*/  CS2R R18, SRZ ;  /* 0x0000000000127805 */ /* 0x000fe4000001ff00 */
[----:B------:R-:W-:Y:S02]  /*0250*/  LOP3.LUT R11, R11, 0x800, RZ, 0xc0, !PT ;  /* 0x000008000b0b7812 */ /* 0x000fe400078ec0ff */
[----:B------:R-:W-:Y:S02]  /*0260*/  CS2R R26, SRZ ;  /* 0x00000000001a7805 */ /* 0x000fe4000001ff00 */
[----:B0-----:R-:W-:Y:S02]  /*0270*/  LOP3.LUT R5, R8, 0x1f0, RZ, 0xc0, !PT ;  /* 0x000001f008057812 */ /* 0x001fe400078ec0ff */
[----:B-1----:R-:W-:Y:S02]  /*0280*/  CS2R R6, SRZ ;  /* 0x0000000000067805 */ /* 0x002fe4000001ff00 */
[----:B------:R-:W-:-:S02]  /*0290*/  CS2R R24, SRZ ;  /* 0x0000000000187805 */ /* 0x000fc4000001ff00 */
[----:B------:R-:W-:Y:S02]  /*02a0*/  CS2R R30, SRZ ;  /* 0x00000000001e7805 */ /* 0x000fe4000001ff00 */
[----:B------:R-:W-:Y:S02]  /*02b0*/  CS2R R28, SRZ ;  /* 0x00000000001c7805 */ /* 0x000fe4000001ff00 */
[----:B------:R-:W-:Y:S02]  /*02c0*/  CS2R R34, SRZ ;  /* 0x0000000000227805 */ /* 0x000fe4000001ff00 */
[----:B------:R-:W-:Y:S02]  /*02d0*/  CS2R R32, SRZ ;  /* 0x0000000000207805 */ /* 0x000fe4000001ff00 */
[----:B------:R-:W-:Y:S02]  /*02e0*/  CS2R R38, SRZ ;  /* 0x0000000000267805 */ /* 0x000fe4000001ff00 */
[----:B------:R-:W-:-:S02]  /*02f0*/  CS2R R36, SRZ ;  /* 0x0000000000247805 */ /* 0x000fc4000001ff00 */
[----:B------:R-:W-:Y:S02]  /*0300*/  CS2R R42, SRZ ;  /* 0x00000000002a7805 */ /* 0x000fe4000001ff00 */
[----:B------:R-:W-:Y:S02]  /*0310*/  CS2R R40, SRZ ;  /* 0x0000000000287805 */ /* 0x000fe4000001ff00 */
[----:B------:R-:W-:Y:S02]  /*0320*/  CS2R R46, SRZ ;  /* 0x00000000002e7805 */ /* 0x000fe4000001ff00 */
[----:B------:R-:W-:Y:S02]  /*0330*/  CS2R R44, SRZ ;  /* 0x00000000002c7805 */ /* 0x000fe4000001ff00 */
[----:B------:R-:W-:Y:S02]  /*0340*/  CS2R R50, SRZ ;  /* 0x0000000000327805 */ /* 0x000fe4000001ff00 */
[----:B------:R-:W-:-:S02]  /*0350*/  CS2R R48, SRZ ;  /* 0x0000000000307805 */ /* 0x000fc4000001ff00 */
[----:B------:R-:W-:Y:S01]  /*0360*/  CS2R R54, SRZ ;  /* 0x0000000000367805 */ /* 0x000fe2000001ff00 */
[----:B----4-:R-:W-:Y:S01]  /*0370*/  ULEA UR7, UR5, UR4, 0x18 ;  /* 0x0000000405077291 */ /* 0x010fe2000f8ec0ff */
[----:B------:R-:W-:Y:S01]  /*0380*/  CS2R R52, SRZ ;  /* 0x0000000000347805 */ /* 0x000fe2000001ff00 */
[----:B------:R-:W-:Y:S01]  /*0390*/  UIADD3 UR4, UPT, UPT, UR4, 0x2000, URZ ;  /* 0x0000200004047890 */ /* 0x000fe2000fffe0ff */
[----:B------:R-:W-:Y:S02]  /*03a0*/  CS2R R58, SRZ ;  /* 0x00000000003a7805 */ /* 0x000fe4000001ff00 */
[----:B------:R-:W-:Y:S02]  /*03b0*/  CS2R R56, SRZ ;  /* 0x0000000000387805 */ /* 0x000fe4000001ff00 */
[----:B------:R-:W-:Y:S01]  /*03c0*/  CS2R R62, SRZ ;  /* 0x00000000003e7805 */ /* 0x000fe2000001ff00 */
[----:B------:R-:W-:Y:S01]  /*03d0*/  ULEA UR5, UR5, UR4, 0x18 ;  /* 0x0000000405057291 */ /* 0x000fe2000f8ec0ff */
[----:B------:R-:W-:-:S02]  /*03e0*/  IADD3 R14, PT, PT, R11, UR7, RZ ;  /* 0x000000070b0e7c10 */ /* 0x000fc4000fffe0ff */
[----:B------:R-:W-:Y:S02]  /*03f0*/  CS2R R60, SRZ ;  /* 0x00000000003c7805 */ /* 0x000fe4000001ff00 */
[----:B------:R-:W-:Y:S02]  /*0400*/  CS2R R66, SRZ ;  /* 0x0000000000427805 */ /* 0x000fe4000001ff00 */
[----:B------:R-:W-:Y:S02]  /*0410*/  CS2R R64, SRZ ;  /* 0x0000000000407805 */ /* 0x000fe4000001ff00 */
[----:B------:R-:W-:Y:S02]  /*0420*/  LEA R13, R9, R14, 0x2 ;  /* 0x0000000e090d7211 */ /* 0x000fe400078e10ff */
[----:B------:R-:W-:Y:S02]  /*0430*/  CS2R R8, SRZ ;  /* 0x0000000000087805 */ /* 0x000fe4000001ff00 */
[----:B------:R-:W-:-:S02]  /*0440*/  LEA R10, R10, UR5, 0x9 ;  /* 0x000000050a0a7c11 */ /* 0x000fc4000f8e48ff */
[----:B------:R-:W-:Y:S01]  /*0450*/  CS2R R14, SRZ ;  /* 0x00000000000e7805 */ /* 0x000fe2000001ff00 */
[----:B------:R-:W-:Y:S01]  /*0460*/  UMOV UR4, URZ ;  /* 0x000000ff00047c82 */ /* 0x000fe20008000000 */
[----:B------:R-:W-:Y:S02]  /*0470*/  IADD3 R16, PT, PT, R10, R5, RZ ;  /* 0x000000050a107210 */ /* 0x000fe40007ffe0ff */
[----:B------:R-:W-:Y:S02]  /*0480*/  CS2R R4, SRZ ;  /* 0x0000000000047805 */ /* 0x000fe4000001ff00 */
[----:B------:R-:W-:Y:S01]  /*0490*/  CS2R R10, SRZ ;  /* 0x00000000000a7805 */ /* 0x000fe2000001ff00 */
[----:B--2---:R-:W-:Y:S04]  /*04a0*/  STS [R13], R12 ;  /* 0x0000000c0d007388 */ /* 0x004fe80000000800 */
[----:B------:R-:W-:Y:S04]  /*04b0*/  STS [R13+0x200], R12 ;  /* 0x0002000c0d007388 */ /* 0x000fe80000000800 */
[----:B------:R-:W-:Y:S04]  /*04c0*/  STS [R13+0x400], R12 ;  /* 0x0004000c0d007388 */ /* 0x000fe80000000800 */
[----:B------:R0:W-:Y:S04]  /*04d0*/  STS [R13+0x600], R12 ;  /* 0x0006000c0d007388 */ /* 0x0001e80000000800 */
[----:B---3--:R1:W-:Y:S01]  /*04e0*/  STS.128 [R16], R20 ;  /* 0x0000001410007388 */ /* 0x0083e20000000c00 */
[----:B0-----:R-:W-:-:S02]  /*04f0*/  CS2R R12, SRZ ;  /* 0x00000000000c7805 */ /* 0x001fc4000001ff00 */
[----:B-1----:R-:W-:Y:S02]  /*0500*/  CS2R R16, SRZ ;  /* 0x0000000000107805 */ /* 0x002fe4000001ff00 */
[----:B------:R-:W-:Y:S02]  /*0510*/  CS2R R22, SRZ ;  /* 0x0000000000167805 */ /* 0x000fe4000001ff00 */
[----:B------:R-:W-:Y:S01]  /*0520*/  CS2R R20, SRZ ;  /* 0x0000000000147805 */ /* 0x000fe2000001ff00 */
[----:B------:R-:W-:Y:S06]  /*0530*/  BAR.SYNC.DEFER_BLOCKING 0x0 ;  /* 0x0000000000007b1d */ /* 0x000fec0000010000 */
[----:B------:R-:W-:Y:S05]  /*0540*/  BRA.U !UP0, `(.L_x_0) ;  /* 0x0000001508587547 */ /* 0x000fea000b800000 */
[----:B------:R-:W-:Y:S01]  /*0550*/  HFMA2 R7, -RZ, RZ, 0, 0 ;  /* 0x00000000ff077431 */ /* 0x000fe200000001ff */
[----:B------:R-:W-:Y:S01]  /*0560*/  UMOV UR8, 0x1 ;  /* 0x0000000100087882 */ /* 0x000fe20000000000 */
[----:B------:R-:W-:-:S05]  /*0570*/  UMOV UR14, 0x8 ;  /* 0x00000008000e7882 */ /* 0x000fca0000000000 */
.L_x_2:
[----:B------:R-:W0:Y:S01]  /*0580*/  S2R R2, SR_TID.Y ;  /* 0x0000000000027919 */ /* 0x000e220000002200 */
[----:B------:R-:W-:Y:S01]  /*0590*/  S2UR UR10, SR_CTAID.Y ;  /* 0x00000000000a79c3 */ /* 0x000fe20000002600 */
[----:B------:R-:W0:Y:S01]  /*05a0*/  LDCU UR11, c[0x0][0x360] ;  /* 0x00006c00ff0b77ac */ /* 0x000e220008000800 */
[----:B------:R-:W-:Y:S01]  /*05b0*/  IADD3 R74, PT, PT, R3, UR14, RZ ;  /* 0x0000000e034a7c10 */ /* 0x000fe2000fffe0ff */
[----:B------:R-:W0:Y:S01]  /*05c0*/  S2R R0, SR_TID.X ;  /* 0x0000000000007919 */ /* 0x000e220000002100 */
[----:B------:R-:W-:Y:S01]  /*05d0*/  MOV R75, 0x4 ;  /* 0x00000004004b7802 */ /* 0x000fe20000000f00 */
[----:B------:R-:W1:Y:S03]  /*05e0*/  LDCU UR16, c[0x0][0x39c] ;  /* 0x00007380ff1077ac */ /* 0x000e660008000800 */
[----:B------:R-:W2:Y:S01]  /*05f0*/  S2UR UR9, SR_CTAID.X ;  /* 0x00000000000979c3 */ /* 0x000ea20000002500 */
[----:B------:R-:W3:Y:S01]  /*0600*/  LDCU.128 UR4, c[0x0][0x380] ;  /* 0x00007000ff0477ac */ /* 0x000ee20008000c00 */
[----:B------:R-:W4:Y:S01]  /*0610*/  LDCU UR15, c[0x0][0x3a0] ;  /* 0x00007400ff0f77ac */ /* 0x000f220008000800 */
[----:B--2---:R-:W-:Y:S01]  /*0620*/  USHF.L.U32 UR9, UR9, 0x7, URZ ;  /* 0x0000000709097899 */ /* 0x004fe200080006ff */
[----:B0-----:R-:W-:Y:S01]  /*0630*/  IMAD R73, R2, UR11, R0 ;  /* 0x0000000b02497c24 */ /* 0x001fe2000f8e0200 */
[----:B-1----:R-:W-:-:S02]  /*0640*/  UIMAD UR11, UR10, UR16, URZ ;  /* 0x000000100a0b72a4 */ /* 0x002fc4000f8e02ff */
[----:B---3--:R-:W-:Y:S02]  /*0650*/  UIMAD.WIDE.U32 UR6, UR9, 0x4, UR6 ;  /* 0x00000004090678a5 */ /* 0x008fe4000f8e0006 */
[----:B------:R-:W-:Y:S01]  /*0660*/  SHF.L.U32 R68, R73, 0x2, RZ ;  /* 0x0000000249447819 */ /* 0x000fe200000006ff */
[----:B------:R-:W-:Y:S01]  /*0670*/  USHF.L.U32 UR11, UR11, 0x7, URZ ;  /* 0x000000070b0b7899 */ /* 0x000fe200080006ff */
[----:B------:R-:W-:Y:S02]  /*0680*/  SHF.R.U32.HI R72, RZ, 0x5, R73 ;  /* 0x00000005ff487819 */ /* 0x000fe40000011649 */
[----:B------:R-:W-:Y:S01]  /*0690*/  LOP3.LUT R69, R68, 0x7c, RZ, 0xc0, !PT ;  /* 0x0000007c44457812 */ /* 0x000fe200078ec0ff */
[----:B------:R-:W-:Y:S01]  /*06a0*/  UIMAD.WIDE UR4, UR11, 0x4, UR4 ;  /* 0x000000040b0478a5 */ /* 0x000fe2000f8e0204 */
[----:B------:R-:W-:-:S05]  /*06b0*/  IADD3 R68, PT, PT, R72, UR14, RZ ;  /* 0x0000000e48447c10 */ /* 0x000fca000fffe0ff */
[----:B----4-:R-:W-:Y:S01]  /*06c0*/  IMAD R68, R68, UR15, R69 ;  /* 0x0000000f44447c24 */ /* 0x010fe2000f8e0245 */
[----:B------:R-:W-:Y:S01]  /*06d0*/  MOV R69, 0x4 ;  /* 0x0000000400457802 */ /* 0x000fe20000000f00 */
[----:B------:R-:W-:-:S04]  /*06e0*/  IMAD.WIDE.U32 R74, R74, R75, UR4 ;  /* 0x000000044a4a7e25 */ /* 0x000fc8000f8e004b */
[----:B------:R-:W-:Y:S02]  /*06f0*/  IMAD.WIDE R68, R68, R69, UR6 ;  /* 0x0000000644447e25 */ /* 0x000fe4000f8e0245 */
[----:B------:R-:W2:Y:S04]  /*0700*/  LDG.E R74, desc[UR12][R74.64] ;  /* 0x0000000c4a4a7981 */ /* 0x000ea8000c1e1900 */
[----:B------:R-:W3:Y:S01]  /*0710*/  LDG.E.128 R68, desc[UR12][R68.64] ;  /* 0x0000000c44447981 */ /* 0x000ee2000c1e1d00 */
[----:B------:R-:W0:Y:S01]  /*0720*/  S2UR UR6, SR_CgaCtaId ;  /* 0x00000000000679c3 */ /* 0x000e220000008800 */
[----:B------:R-:W-:Y:S01]  /*0730*/  UMOV UR5, 0x400 ;  /* 0x0000040000057882 */ /* 0x000fe20000000000 */
[C---:B------:R-:W-:Y:S01]  /*0740*/  SHF.L.U32 R76, R73.reuse, 0xb, RZ ;  /* 0x0000000b494c7819 */ /* 0x040fe200000006ff */
[----:B------:R-:W-:Y:S01]  /*0750*/  USHF.L.U32 UR4, UR8, 0xc, URZ ;  /* 0x0000000c08047899 */ /* 0x000fe200080006ff */
[----:B------:R-:W-:Y:S01]  /*0760*/  SHF.L.U32 R77, R73, 0x1, RZ ;  /* 0x00000001494d7819 */ /* 0x000fe200000006ff */
[----:B------:R-:W-:Y:S01]  /*0770*/  UIADD3 UR14, UPT, UPT, UR14, 0x8, URZ ;  /* 0x000000080e0e7890 */ /* 0x000fe2000fffe0ff */
[----:B------:R-:W-:-:S02]  /*0780*/  LOP3.LUT R76, R76, 0x800, RZ, 0xc0, !PT ;  /* 0x000008004c4c7812 */ /* 0x000fc400078ec0ff */
[----:B------:R-:W-:Y:S01]  /*0790*/  SHF.L.U32 R73, R73, 0x4, RZ ;  /* 0x0000000449497819 */ /* 0x000fe200000006ff */
[----:B------:R-:W-:Y:S01]  /*07a0*/  UISETP.GE.AND UP1, UPT, UR14, UR16, UPT ;  /* 0x000000100e00728c */ /* 0x000fe2000bf26270 */
[----:B------:R-:W-:Y:S02]  /*07b0*/  LOP3.LUT R77, R77, 0xfffffffc, RZ, 0xc0, !PT ;  /* 0xfffffffc4d4d7812 */ /* 0x000fe400078ec0ff */
[----:B------:R-:W-:Y:S01]  /*07c0*/  LOP3.LUT R73, R73, 0x1f0, RZ, 0xc0, !PT ;  /* 0x000001f049497812 */ /* 0x000fe200078ec0ff */
[----:B0-----:R-:W-:Y:S02]  /*07d0*/  ULEA UR7, UR6, UR5, 0x18 ;  /* 0x0000000506077291 */ /* 0x001fe4000f8ec0ff */
[----:B------:R-:W-:-:S04]  /*07e0*/  UIADD3 UR5, UPT, UPT, UR5, 0x2000, URZ ;  /* 0x0000200005057890 */ /* 0x000fc8000fffe0ff */
[----:B------:R-:W-:Y:S01]  /*07f0*/  ULEA UR5, UR6, UR5, 0x18 ;  /* 0x0000000506057291 */ /* 0x000fe2000f8ec0ff */
[----:B------:R-:W-:Y:S02]  /*0800*/  MOV R79, UR7 ;  /* 0x00000007004f7c02 */ /* 0x000fe40008000f00 */
[----:B------:R-:W-:Y:S01]  /*0810*/  LEA R85, R2, UR7, 0x5 ;  /* 0x0000000702557c11 */ /* 0x000fe2000f8e28ff */
[----:B------:R-:W-:Y:S01]  /*0820*/  UMOV UR6, 0x10 ;  /* 0x0000001000067882 */ /* 0x000fe20000000000 */
[----:B------:R-:W-:Y:S02]  /*0830*/  IADD3 R76, PT, PT, R76, UR4, R79 ;  /* 0x000000044c4c7c10 */ /* 0x000fe4000fffe04f */
[----:B------:R-:W-:Y:S02]  /*0840*/  LEA R72, R72, UR5, 0x9 ;  /* 0x0000000548487c11 */ /* 0x000fe4000f8e48ff */
[----:B------:R-:W-:Y:S02]  /*0850*/  IADD3 R77, PT, PT, R76, R77, RZ ;  /* 0x0000004d4c4d7210 */ /* 0x000fe40007ffe0ff */
[----:B------:R-:W-:Y:S01]  /*0860*/  IADD3 R72, PT, PT, R72, UR4, R73 ;  /* 0x0000000448487c10 */ /* 0x000fe2000fffe049 */
[----:B------:R-:W-:Y:S01]  /*0870*/  ULOP3.LUT UR4, UR4, 0x1000, URZ, 0x3c, !UPT ;  /* 0x0000100004047892 */ /* 0x000fe2000f8e3cff */
[----:B------:R-:W-:-:S05]  /*0880*/  LEA R84, R0, UR5, 0x5 ;  /* 0x0000000500547c11 */ /* 0x000fca000f8e28ff */
[----:B------:R-:W-:Y:S02]  /*0890*/  MOV R73, UR4 ;  /* 0x0000000400497c02 */ /* 0x000fe40008000f00 */
[----:B------:R-:W-:Y:S01]  /*08a0*/  MOV R76, UR4 ;  /* 0x00000004004c7c02 */ /* 0x000fe20008000f00 */
[----:B------:R-:W-:Y:S01]  /*08b0*/  UMOV UR4, UR8 ;  /* 0x0000000800047c82 */ /* 0x000fe20008000000 */
[----:B------:R-:W-:Y:S02]  /*08c0*/  IADD3 R84, PT, PT, R84, 0x10, R73 ;  /* 0x0000001054547810 */ /* 0x000fe40007ffe049 */
[----:B------:R-:W-:Y:S01]  /*08d0*/  IADD3 R85, PT, PT, R85, 0x10, R76 ;  /* 0x0000001055557810 */ /* 0x000fe20007ffe04c */
[----:B--2---:R0:W-:Y:S04]  /*08e0*/  STS [R77], R74 ;  /* 0x0000004a4d007388 */ /* 0x0041e80000000800 */
[----:B------:R0:W-:Y:S04]  /*08f0*/  STS [R77+0x200], R74 ;  /* 0x0002004a4d007388 */ /* 0x0001e80000000800 */
[----:B------:R0:W-:Y:S04]  /*0900*/  STS [R77+0x400], R74 ;  /* 0x0004004a4d007388 */ /* 0x0001e80000000800 */
[----:B------:R0:W-:Y:S04]  /*0910*/  STS [R77+0x600], R74 ;  /* 0x0006004a4d007388 */ /* 0x0001e80000000800 */
[----:B---3--:R0:W-:Y:S02]  /*0920*/  STS.128 [R72], R68 ;  /* 0x0000004448007388 */ /* 0x0081e40000000c00 */
.L_x_1:
[----:B0-----:R-:W-:Y:S01]  /*0930*/  LDS.128 R68, [R85+-0x10] ;  /* 0xfffff00055447984 */ /* 0x001fe20000000c00 */
[----:B------:R-:W-:-:S03]  /*0940*/  UIADD3 UR6, UPT, UPT, UR6, 0x800, URZ ;  /* 0x0000080006067890 */ /* 0x000fc6000fffe0ff */
[----:B------:R-:W0:Y:S01]  /*0950*/  LDS.128 R72, [R84+-0x10] ;  /* 0xfffff00054487984 */ /* 0x000e220000000c00 */
[----:B------:R-:W-:-:S03]  /*0960*/  UISETP.NE.AND UP0, UPT, UR6, 0x1010, UPT ;  /* 0x000010100600788c */ /* 0x000fc6000bf05270 */
[----:B------:R-:W1:Y:S04]  /*0970*/  LDS.128 R76, [R84] ;  /* 0x00000000544c7984 */ /* 0x000e680000000c00 */
[----:B------:R-:W2:Y:S01]  /*0980*/  LDS.128 R80, [R85] ;  /* 0x0000000055507984 */ /* 0x000ea20000000c00 */
[C---:B0-----:R-:W-:Y:S01]  /*0990*/  FFMA R64, R68.reuse, R72, R64 ;  /* 0x0000004844407223 */ /* 0x041fe20000000040 */
[C---:B------:R-:W-:Y:S01]  /*09a0*/  FFMA R65, R68.reuse, R73, R65 ;  /* 0x0000004944417223 */ /* 0x040fe20000000041 */
[C---:B------:R-:W-:Y:S01]  /*09b0*/  FFMA R66, R68.reuse, R74, R66 ;  /* 0x0000004a44427223 */ /* 0x040fe20000000042 */
[C---:B------:R-:W-:Y:S01]  /*09c0*/  FFMA R67, R68.reuse, R75, R67 ;  /* 0x0000004b44437223 */ /* 0x040fe20000000043 */
[C---:B-1----:R-:W-:Y:S01]  /*09d0*/  FFMA R60, R68.reuse, R76, R60 ;  /* 0x0000004c443c7223 */ /* 0x042fe2000000003c */
[C---:B------:R-:W-:Y:S01]  /*09e0*/  FFMA R61, R68.reuse, R77, R61 ;  /* 0x0000004d443d7223 */ /* 0x040fe2000000003d */
[C---:B------:R-:W-:Y:S01]  /*09f0*/  FFMA R62, R68.reuse, R78, R62 ;  /* 0x0000004e443e7223 */ /* 0x040fe2000000003e */
[----:B------:R-:W-:Y:S01]  /*0a00*/  FFMA R63, R68, R79, R63 ;  /* 0x0000004f443f7223 */ /* 0x000fe2000000003f */
[C---:B------:R-:W-:Y:S01]  /*0a10*/  FFMA R56, R69.reuse, R72, R56 ;  /* 0x0000004845387223 */ /* 0x040fe20000000038 */
[C---:B------:R-:W-:Y:S01]  /*0a20*/  FFMA R57, R69.reuse, R73, R57 ;  /* 0x0000004945397223 */ /* 0x040fe20000000039 */
[C---:B------:R-:W-:Y:S01]  /*0a30*/  FFMA R58, R69.reuse, R74, R58 ;  /* 0x0000004a453a7223 */ /* 0x040fe2000000003a */
[C---:B------:R-:W-:Y:S01]  /*0a40*/  FFMA R59, R69.reuse, R75, R59 ;  /* 0x0000004b453b7223 */ /* 0x040fe2000000003b */
[C---:B------:R-:W-:Y:S01]  /*0a50*/  FFMA R52, R69.reuse, R76, R52 ;  /* 0x0000004c45347223 */ /* 0x040fe20000000034 */
        /* <DEDUP_REMOVED lines=19> */
[C---:B--2---:R-:W-:Y:S01]  /*0b90*/  FFMA R32, R80.reuse, R72, R32 ;  /* 0x0000004850207223 */ /* 0x044fe20000000020 */
        /* <DEDUP_REMOVED lines=21> */
[-C--:B------:R-:W-:Y:S01]  /*0cf0*/  FFMA R81, R81, R79.reuse, R23 ;  /* 0x0000004f51517223 */ /* 0x080fe20000000017 */
[----:B------:R-:W-:Y:S01]  /*0d00*/  FFMA R82, R82, R79, R15 ;  /* 0x0000004f52527223 */ /* 0x000fe2000000000f */
[C---:B------:R-:W-:Y:S01]  /*0d10*/  FFMA R76, R83.reuse, R76, R4 ;  /* 0x0000004c534c7223 */ /* 0x040fe20000000004 */
[C---:B------:R-:W-:Y:S01]  /*0d20*/  FFMA R77, R83.reuse, R77, R5 ;  /* 0x0000004d534d7223 */ /* 0x040fe20000000005 */
[C---:B------:R-:W-:Y:S01]  /*0d30*/  FFMA R78, R83.reuse, R78, R6 ;  /* 0x0000004e534e7223 */ /* 0x040fe20000000006 */
[C---:B------:R-:W-:Y:S01]  /*0d40*/  FFMA R79, R83.reuse, R79, R7 ;  /* 0x0000004f534f7223 */ /* 0x040fe20000000007 */
[----:B------:R-:W-:Y:S01]  /*0d50*/  LDS.128 R16, [R84+0x1f0] ;  /* 0x0001f00054107984 */ /* 0x000fe20000000c00 */
[C---:B------:R-:W-:Y:S01]  /*0d60*/  FFMA R8, R83.reuse, R72, R8 ;  /* 0x0000004853087223 */ /* 0x040fe20000000008 */
[C---:B------:R-:W-:Y:S01]  /*0d70*/  FFMA R9, R83.reuse, R73, R9 ;  /* 0x0000004953097223 */ /* 0x040fe20000000009 */
[C---:B------:R-:W-:Y:S01]  /*0d80*/  FFMA R10, R83.reuse, R74, R10 ;  /* 0x0000004a530a7223 */ /* 0x040fe2000000000a */
[----:B------:R-:W-:Y:S01]  /*0d90*/  LDS.128 R20, [R84+0x200] ;  /* 0x0002000054147984 */ /* 0x000fe20000000c00 */
[----:B------:R-:W-:-:S03]  /*0da0*/  FFMA R11, R83, R75, R11 ;  /* 0x0000004b530b7223 */ /* 0x000fc6000000000b */
[----:B------:R-:W0:Y:S04]  /*0db0*/  LDS.128 R4, [R85+0x200] ;  /* 0x0002000055047984 */ /* 0x000e280000000c00 */
[----:B------:R-:W1:Y:S01]  /*0dc0*/  LDS.128 R12, [R85+0x1f0] ;  /* 0x0001f000550c7984 */ /* 0x000e620000000c00 */
[C---:B0-----:R-:W-:Y:S01]  /*0dd0*/  FFMA R75, R5.reuse, R16, R24 ;  /* 0x00000010054b7223 */ /* 0x041fe20000000018 */
        /* <DEDUP_REMOVED lines=15> */
[C---:B-1----:R-:W-:Y:S01]  /*0ed0*/  FFMA R64, R12.reuse, R16, R64 ;  /* 0x000000100c407223 */ /* 0x042fe20000000040 */
        /* <DEDUP_REMOVED lines=42> */
[----:B------:R-:W-:Y:S01]  /*1180*/  LDS.128 R12, [R84+0x3f0] ;  /* 0x0003f000540c7984 */ /* 0x000fe20000000c00 */
[-C--:B------:R-:W-:Y:S01]  /*1190*/  FFMA R4, R4, R23.reuse, R31 ;  /* 0x0000001704047223 */ /* 0x080fe2000000001f */
[C---:B------:R-:W-:Y:S01]  /*11a0*/  FFMA R79, R7.reuse, R23, R79 ;  /* 0x00000017074f7223 */ /* 0x040fe2000000004f */
[C---:B------:R-:W-:Y:S01]  /*11b0*/  FFMA R76, R7.reuse, R20, R76 ;  /* 0x00000014074c7223 */ /* 0x040fe2000000004c */
[----:B------:R-:W-:Y:S01]  /*11c0*/  LDS.128 R24, [R84+0x400] ;  /* 0x0004000054187984 */ /* 0x000fe20000000c00 */
[C---:B------:R-:W-:Y:S01]  /*11d0*/  FFMA R77, R7.reuse, R21, R77 ;  /* 0x00000015074d7223 */ /* 0x040fe2000000004d */
[----:B------:R-:W-:-:S02]  /*11e0*/  FFMA R78, R7, R22, R78 ;  /* 0x00000016074e7223 */ /* 0x000fc4000000004e */
        /* <DEDUP_REMOVED lines=24> */
[CC--:B------:R-:W-:Y:S01]  /*1370*/  FFMA R20, R31.reuse, R26.reuse, R38 ;  /* 0x0000001a1f147223 */ /* 0x0c0fe20000000026 */
[C---:B------:R-:W-:Y:S01]  /*1380*/  FFMA R17, R18.reuse, R13, R80 ;  /* 0x0000000d12117223 */ /* 0x040fe20000000050 */
[-C--:B------:R-:W-:Y:S01]  /*1390*/  FFMA R31, R31, R27.reuse, R39 ;  /* 0x0000001b1f1f7223 */ /* 0x080fe20000000027 */
[C---:B------:R-:W-:Y:S01]  /*13a0*/  FFMA R80, R18.reuse, R26, R5 ;  /* 0x0000001a12507223 */ /* 0x040fe20000000005 */
[C---:B------:R-:W-:Y:S01]  /*13b0*/  FFMA R97, R18.reuse, R27, R6 ;  /* 0x0000001b12617223 */ /* 0x040fe20000000006 */
[-C--:B------:R-:W-:Y:S01]  /*13c0*/  FFMA R98, R19, R12.reuse, R8 ;  /* 0x0000000c13627223 */ /* 0x080fe20000000008 */
[----:B------:R-:W-:Y:S01]  /*13d0*/  LDS.128 R36, [R85+0x5f0] ;  /* 0x0005f00055247984 */ /* 0x000fe20000000c00 */
[-C--:B------:R-:W-:Y:S01]  /*13e0*/  FFMA R81, R18, R12.reuse, R71 ;  /* 0x0000000c12517223 */ /* 0x080fe20000000047 */
[C---:B------:R-:W-:Y:S01]  /*13f0*/  FFMA R64, R28.reuse, R12, R64 ;  /* 0x0000000c1c407223 */ /* 0x040fe20000000040 */
[C---:B------:R-:W-:Y:S01]  /*1400*/  FFMA R65, R28.reuse, R13, R65 ;  /* 0x0000000d1c417223 */ /* 0x040fe20000000041 */
[----:B------:R-:W0:Y:S01]  /*1410*/  LDS.128 R8, [R84+0x5f0] ;  /* 0x0005f00054087984 */ /* 0x000e220000000c00 */
[C---:B------:R-:W-:Y:S01]  /*1420*/  FFMA R66, R28.reuse, R14, R66 ;  /* 0x0000000e1c427223 */ /* 0x040fe20000000042 */
[C---:B------:R-:W-:Y:S01]  /*1430*/  FFMA R67, R28.reuse, R15, R67 ;  /* 0x0000000f1c437223 */ /* 0x040fe20000000043 */
[C---:B------:R-:W-:Y:S01]  /*1440*/  FFMA R60, R28.reuse, R24, R60 ;  /* 0x000000181c3c7223 */ /* 0x040fe2000000003c */
[----:B------:R1:W2:Y:S01]  /*1450*/  LDS.128 R4, [R84+0x600] ;  /* 0x0006000054047984 */ /* 0x0002a20000000c00 */
[C---:B------:R-:W-:Y:S01]  /*1460*/  FFMA R61, R28.reuse, R25, R61 ;  /* 0x000000191c3d7223 */ /* 0x040fe2000000003d */
[C---:B------:R-:W-:Y:S01]  /*1470*/  FFMA R62, R28.reuse, R26, R62 ;  /* 0x0000001a1c3e7223 */ /* 0x040fe2000000003e */
[----:B------:R-:W-:Y:S01]  /*1480*/  FFMA R63, R28, R27, R63 ;  /* 0x0000001b1c3f7223 */ /* 0x000fe2000000003f */
[----:B------:R3:W4:Y:S01]  /*1490*/  LDS.128 R68, [R85+0x600] ;  /* 0x0006000055447984 */ /* 0x0007220000000c00 */
        /* <DEDUP_REMOVED lines=26> */
[----:B------:R-:W-:Y:S01]  /*1640*/  FFMA R79, R19, R27, R79 ;  /* 0x0000001b134f7223 */ /* 0x000fe2000000004f */
[----:B-1----:R-:W-:-:S02]  /*1650*/  IADD3 R84, PT, PT, R84, 0x800, RZ ;  /* 0x0000080054547810 */ /* 0x002fc40007ffe0ff */
[----:B---3--:R-:W-:Y:S01]  /*1660*/  IADD3 R85, PT, PT, R85, 0x800, RZ ;  /* 0x0000080055557810 */ /* 0x008fe20007ffe0ff */
[C---:B0-----:R-:W-:Y:S01]  /*1670*/  FFMA R64, R36.reuse, R8, R64 ;  /* 0x0000000824407223 */ /* 0x041fe20000000040 */
[C---:B------:R-:W-:Y:S01]  /*1680*/  FFMA R65, R36.reuse, R9, R65 ;  /* 0x0000000924417223 */ /* 0x040fe20000000041 */
[C---:B------:R-:W-:Y:S01]  /*1690*/  FFMA R66, R36.reuse, R10, R66 ;  /* 0x0000000a24427223 */ /* 0x040fe20000000042 */
[C---:B------:R-:W-:Y:S01]  /*16a0*/  FFMA R67, R36.reuse, R11, R67 ;  /* 0x0000000b24437223 */ /* 0x040fe20000000043 */
[C---:B--2---:R-:W-:Y:S01]  /*16b0*/  FFMA R60, R36.reuse, R4, R60 ;  /* 0x00000004243c7223 */ /* 0x044fe2000000003c */
        /* <DEDUP_REMOVED lines=25> */
[CC--:B------:R-:W-:Y:S01]  /*1850*/  FFMA R38, R39.reuse, R6.reuse, R20 ;  /* 0x0000000627267223 */ /* 0x0c0fe20000000014 */
[----:B------:R-:W-:Y:S01]  /*1860*/  FFMA R39, R39, R7, R31 ;  /* 0x0000000727277223 */ /* 0x000fe2000000001f */
[C---:B----4-:R-:W-:Y:S01]  /*1870*/  FFMA R21, R69.reuse, R5, R23 ;  /* 0x0000000545157223 */ /* 0x050fe20000000017 */
        /* <DEDUP_REMOVED lines=31> */
[----:B------:R-:W-:Y:S06]  /*1a70*/  BRA.U UP0, `(.L_x_1) ;  /* 0xffffffed00ac7547 */ /* 0x000fec000b83ffff */
[----:B------:R-:W-:Y:S01]  /*1a80*/  BAR.SYNC.DEFER_BLOCKING 0x0 ;  /* 0x0000000000007b1d */ /* 0x000fe20000010000 */
[----:B------:R-:W-:-:S05]  /*1a90*/  ULOP3.LUT UR8, UR4, 0x1, URZ, 0x3c, !UPT ;  /* 0x0000000104087892 */ /* 0x000fca000f8e3cff */
[----:B------:R-:W-:Y:S07]  /*1aa0*/  BRA.U !UP1, `(.L_x_2) ;  /* 0xffffffe909b47547 */ /* 0x000fee000b83ffff */
.L_x_0:
[----:B------:R-:W-:Y:S01]  /*1ab0*/  USHF.L.U32 UR4, UR4, 0xc, URZ ;  /* 0x0000000c04047899 */ /* 0x000fe200080006ff */
[----:B------:R-:W-:-:S05]  /*1ac0*/  MOV R68, UR5 ;  /* 0x0000000500447c02 */ /* 0x000fca0008000f00 */
[----:B------:R-:W-:Y:S02]  /*1ad0*/  LEA R3, R0, UR4, 0x5 ;  /* 0x0000000400037c11 */ /* 0x000fe4000f8e28ff */
[----:B------:R-:W-:Y:S01]  /*1ae0*/  LEA R84, R2, UR4, 0x5 ;  /* 0x0000000402547c11 */ /* 0x000fe2000f8e28ff */
[----:B------:R-:W-:Y:S01]  /*1af0*/  UMOV UR4, 0x10 ;  /* 0x0000001000047882 */ /* 0x000fe20000000000 */
[----:B------:R-:W-:Y:S02]  /*1b00*/  IADD3 R3, PT, PT, R3, 0x10, R68 ;  /* 0x0000001003037810 */ /* 0x000fe40007ffe044 */
[----:B------:R-:W-:-:S07]  /*1b10*/  IADD3 R84, PT, PT, R84, UR7, RZ ;  /* 0x0000000754547c10 */ /* 0x000fce000fffe0ff */
.L_x_3:
[----:B------:R-:W-:Y:S04]  /*1b20*/  LDS.128 R68, [R84+UR4+-0x10] ;  /* 0xfffff00454447984 */ /* 0x000fe80008000c00 */
[----:B------:R-:W0:Y:S04]  /*1b30*/  LDS.128 R72, [R3+-0x10] ;  /* 0xfffff00003487984 */ /* 0x000e280000000c00 */
[----:B------:R-:W1:Y:S04]  /*1b40*/  LDS.128 R76, [R3] ;  /* 0x00000000034c7984 */ /* 0x000e680000000c00 */
[----:B------:R-:W2:Y:S01]  /*1b50*/  LDS.128 R80, [R84+UR4] ;  /* 0x0000000454507984 */ /* 0x000ea20008000c00 */
        /* <DEDUP_REMOVED lines=60> */
[----:B------:R-:W-:Y:S01]  /*1f20*/  LDS.128 R16, [R3+0x1f0] ;  /* 0x0001f00003107984 */ /* 0x000fe20000000c00 */
[C---:B------:R-:W-:Y:S01]  /*1f30*/  FFMA R4, R83.reuse, R76, R4 ;  /* 0x0000004c53047223 */ /* 0x040fe20000000004 */
[C---:B------:R-:W-:Y:S01]  /*1f40*/  FFMA R5, R83.reuse, R77, R5 ;  /* 0x0000004d53057223 */ /* 0x040fe20000000005 */
[C---:B------:R-:W-:Y:S01]  /*1f50*/  FFMA R6, R83.reuse, R78, R6 ;  /* 0x0000004e53067223 */ /* 0x040fe20000000006 */
[----:B------:R-:W-:Y:S01]  /*1f60*/  LDS.128 R20, [R3+0x200] ;  /* 0x0002000003147984 */ /* 0x000fe20000000c00 */
[----:B------:R-:W-:-:S03]  /*1f70*/  FFMA R7, R83, R79, R7 ;  /* 0x0000004f53077223 */ /* 0x000fc60000000007 */
[----:B------:R-:W0:Y:S04]  /*1f80*/  LDS.128 R8, [R84+UR4+0x200] ;  /* 0x0002000454087984 */ /* 0x000e280008000c00 */
[----:B------:R-:W1:Y:S01]  /*1f90*/  LDS.128 R12, [R84+UR4+0x1f0] ;  /* 0x0001f004540c7984 */ /* 0x000e620008000c00 */
[C---:B0-----:R-:W-:Y:S01]  /*1fa0*/  FFMA R32, R8.reuse, R16, R32 ;  /* 0x0000001008207223 */ /* 0x041fe20000000020 */
        /* <DEDUP_REMOVED lines=47> */
[----:B------:R-:W-:Y:S01]  /*22a0*/  LDS.128 R28, [R84+UR4+0x3f0] ;  /* 0x0003f004541c7984 */ /* 0x000fe20008000c00 */
[C---:B------:R-:W-:Y:S01]  /*22b0*/  FFMA R72, R11.reuse, R16, R72 ;  /* 0x000000100b487223 */ /* 0x040fe20000000048 */
[C---:B------:R-:W-:Y:S01]  /*22c0*/  FFMA R73, R11.reuse, R17, R73 ;  /* 0x000000110b497223 */ /* 0x040fe20000000049 */
[C---:B------:R-:W-:Y:S01]  /*22d0*/  FFMA R74, R11.reuse, R18, R74 ;  /* 0x000000120b4a7223 */ /* 0x040fe2000000004a */
[----:B------:R-:W0:Y:S01]  /*22e0*/  LDS.128 R24, [R3+0x3f0] ;  /* 0x0003f00003187984 */ /* 0x000e220000000c00 */
[----:B------:R-:W-:Y:S01]  /*22f0*/  FFMA R75, R11, R19, R75 ;  /* 0x000000130b4b7223 */ /* 0x000fe2000000004b */
[C---:B------:R-:W-:Y:S01]  /*2300*/  FFMA R68, R9.reuse, R20, R68 ;  /* 0x0000001409447223 */ /* 0x040fe20000000044 */
[C---:B------:R-:W-:Y:S01]  /*2310*/  FFMA R69, R9.reuse, R21, R69 ;  /* 0x0000001509457223 */ /* 0x040fe20000000045 */
[----:B------:R-:W1:Y:S01]  /*2320*/  LDS.128 R12, [R3+0x400] ;  /* 0x00040000030c7984 */ /* 0x000e620000000c00 */
[C---:B------:R-:W-:Y:S01]  /*2330*/  FFMA R70, R9.reuse, R22, R70 ;  /* 0x0000001609467223 */ /* 0x040fe20000000046 */
[----:B------:R-:W-:Y:S01]  /*2340*/  FFMA R81, R9, R23, R81 ;  /* 0x0000001709517223 */ /* 0x000fe20000000051 */
[C---:B------:R-:W-:Y:S01]  /*2350*/  FFMA R87, R10.reuse, R20, R87 ;  /* 0x000000140a577223 */ /* 0x040fe20000000057 */
[----:B------:R-:W2:Y:S01]  /*2360*/  LDS.128 R16, [R84+UR4+0x400] ;  /* 0x0004000454107984 */ /* 0x000ea20008000c00 */
[C---:B------:R-:W-:Y:S01]  /*2370*/  FFMA R88, R10.reuse, R21, R88 ;  /* 0x000000150a587223 */ /* 0x040fe20000000058 */
[C---:B------:R-:W-:Y:S01]  /*2380*/  FFMA R89, R10.reuse, R22, R89 ;  /* 0x000000160a597223 */ /* 0x040fe20000000059 */
[----:B------:R-:W-:Y:S01]  /*2390*/  FFMA R82, R10, R23, R82 ;  /* 0x000000170a527223 */ /* 0x000fe20000000052 */
[C---:B------:R-:W-:Y:S01]  /*23a0*/  FFMA R20, R11.reuse, R20, R4 ;  /* 0x000000140b147223 */ /* 0x040fe20000000004 */
[C---:B------:R-:W-:Y:S01]  /*23b0*/  FFMA R21, R11.reuse, R21, R5 ;  /* 0x000000150b157223 */ /* 0x040fe20000000005 */
[C---:B------:R-:W-:Y:S01]  /*23c0*/  FFMA R22, R11.reuse, R22, R6 ;  /* 0x000000160b167223 */ /* 0x040fe20000000006 */
[----:B------:R-:W-:-:S02]  /*23d0*/  FFMA R23, R11, R23, R7 ;  /* 0x000000170b177223 */ /* 0x000fc40000000007 */
[----:B------:R-:W-:Y:S01]  /*23e0*/  LDS.128 R4, [R3+0x600] ;  /* 0x0006000003047984 */ /* 0x000fe20000000c00 */
        /* <DEDUP_REMOVED lines=40> */
[----:B------:R-:W-:Y:S01]  /*2670*/  FFMA R92, R17, R25, R83 ;  /* 0x00000019115c7223 */ /* 0x000fe20000000053 */
        /* <DEDUP_REMOVED lines=8> */
[----:B------:R-:W0:Y:S01]  /*2700*/  LDS.128 R36, [R84+UR4+0x5f0] ;  /* 0x0005f00454247984 */ /* 0x000e220008000c00 */
[C---:B------:R-:W-:Y:S01]  /*2710*/  FFMA R80, R18.reuse, R25, R80 ;  /* 0x0000001912507223 */ /* 0x040fe20000000050 */
[C---:B------:R-:W-:Y:S01]  /*2720*/  FFMA R85, R18.reuse, R26, R85 ;  /* 0x0000001a12557223 */ /* 0x040fe20000000055 */
[C---:B------:R-:W-:Y:S01]  /*2730*/  FFMA R86, R18.reuse, R27, R86 ;  /* 0x0000001b12567223 */ /* 0x040fe20000000056 */
[----:B------:R1:W2:Y:S01]  /*2740*/  LDS.128 R8, [R3+0x5f0] ;  /* 0x0005f00003087984 */ /* 0x0002a20000000c00 */
[C---:B------:R-:W-:Y:S01]  /*2750*/  FFMA R87, R18.reuse, R12, R87 ;  /* 0x0000000c12577223 */ /* 0x040fe20000000057 */
[C---:B------:R-:W-:Y:S01]  /*2760*/  FFMA R88, R18.reuse, R13, R88 ;  /* 0x0000000d12587223 */ /* 0x040fe20000000058 */
[C---:B------:R-:W-:Y:S01]  /*2770*/  FFMA R89, R18.reuse, R14, R89 ;  /* 0x0000000e12597223 */ /* 0x040fe20000000059 */
[----:B------:R-:W3:Y:S01]  /*2780*/  LDS.128 R68, [R84+UR4+0x600] ;  /* 0x0006000454447984 */ /* 0x000ee20008000c00 */
[----:B------:R-:W-:Y:S01]  /*2790*/  UIADD3 UR4, UPT, UPT, UR4, 0x800, URZ ;  /* 0x0000080004047890 */ /* 0x000fe2000fffe0ff */
[----:B------:R-:W-:Y:S01]  /*27a0*/  FFMA R82, R18, R15, R82 ;  /* 0x0000000f12527223 */ /* 0x000fe20000000052 */
[C---:B------:R-:W-:Y:S01]  /*27b0*/  FFMA R72, R19.reuse, R24, R72 ;  /* 0x0000001813487223 */ /* 0x040fe20000000048 */
[C---:B------:R-:W-:Y:S01]  /*27c0*/  FFMA R73, R19.reuse, R25, R73 ;  /* 0x0000001913497223 */ /* 0x040fe20000000049 */
[----:B------:R-:W-:Y:S01]  /*27d0*/  UISETP.NE.AND UP0, UPT, UR4, 0x1010, UPT ;  /* 0x000010100400788c */ /* 0x000fe2000bf05270 */
[C---:B------:R-:W-:Y:S01]  /*27e0*/  FFMA R74, R19.reuse, R26, R74 ;  /* 0x0000001a134a7223 */ /* 0x040fe2000000004a */
[C---:B------:R-:W-:Y:S01]  /*27f0*/  FFMA R75, R19.reuse, R27, R75 ;  /* 0x0000001b134b7223 */ /* 0x040fe2000000004b */
[C---:B------:R-:W-:Y:S01]  /*2800*/  FFMA R95, R19.reuse, R12, R20 ;  /* 0x0000000c135f7223 */ /* 0x040fe20000000014 */
[C---:B------:R-:W-:Y:S01]  /*2810*/  FFMA R96, R19.reuse, R13, R21 ;  /* 0x0000000d13607223 */ /* 0x040fe20000000015 */
[C---:B------:R-:W-:Y:S01]  /*2820*/  FFMA R97, R19.reuse, R14, R22 ;  /* 0x0000000e13617223 */ /* 0x040fe20000000016 */
[----:B------:R-:W-:Y:S01]  /*2830*/  FFMA R98, R19, R15, R23 ;  /* 0x0000000f13627223 */ /* 0x000fe20000000017 */
[----:B-1----:R-:W-:Y:S01]  /*2840*/  IADD3 R3, PT, PT, R3, 0x800, RZ ;  /* 0x0000080003037810 */ /* 0x002fe20007ffe0ff */
        /* <DEDUP_REMOVED lines=30> */
[-C--:B------:R-:W-:Y:S01]  /*2a30*/  FFMA R38, R39, R6.reuse, R28 ;  /* 0x0000000627267223 */ /* 0x080fe2000000001c */
[----:B---3--:R-:W-:Y:S01]  /*2a40*/  FFMA R22, R69, R6, R16 ;  /* 0x0000000645167223 */ /* 0x008fe20000000010 */
[----:B------:R-:W-:Y:S01]  /*2a50*/  FFMA R39, R39, R7, R31 ;  /* 0x0000000727277223 */ /* 0x000fe2000000001f */
[-C--:B------:R-:W-:Y:S01]  /*2a60*/  FFMA R16, R70, R8.reuse, R17 ;  /* 0x0000000846107223 */ /* 0x080fe20000000011 */
        /* <DEDUP_REMOVED lines=31> */
[----:B------:R-:W0:Y:S01]  /*2c60*/  LDCU.64 UR6, c[0x0][0x390] ;  /* 0x00007200ff0677ac */ /* 0x000e220008000a00 */
[----:B------:R-:W-:Y:S01]  /*2c70*/  IMAD R0, R2, UR15, R0 ;  /* 0x0000000f02007c24 */ /* 0x000fe2000f8e0200 */
[----:B------:R-:W-:Y:S01]  /*2c80*/  MOV R3, UR9 ;  /* 0x0000000900037c02 */ /* 0x000fe20008000f00 */
[----:B------:R-:W-:Y:S02]  /*2c90*/  UIMAD UR4, UR10, UR15, URZ ;  /* 0x0000000f0a0472a4 */ /* 0x000fe4000f8e02ff */
[----:B------:R-:W-:Y:S02]  /*2ca0*/  MOV R69, UR15 ;  /* 0x0000000f00457c02 */ /* 0x000fe40008000f00 */
[----:B------:R-:W-:Y:S01]  /*2cb0*/  SHF.L.U32 R0, R0, 0x3, RZ ;  /* 0x0000000300007819 */ /* 0x000fe200000006ff */
[----:B------:R-:W-:Y:S01]  /*2cc0*/  USHF.L.U32 UR4, UR4, 0x7, URZ ;  /* 0x0000000704047899 */ /* 0x000fe200080006ff */
[----:B------:R-:W-:Y:S02]  /*2cd0*/  MOV R71, UR15 ;  /* 0x0000000f00477c02 */ /* 0x000fe40008000f00 */
[----:B------:R-:W-:Y:S01]  /*2ce0*/  MOV R73, UR15 ;  /* 0x0000000f00497c02 */ /* 0x000fe20008000f00 */
[----:B------:R-:W-:Y:S01]  /*2cf0*/  USHF.R.S32.HI UR5, URZ, 0x1f, UR4 ;  /* 0x0000001fff057899 */ /* 0x000fe20008011404 */
[----:B------:R-:W-:Y:S01]  /*2d00*/  MOV R75, UR15 ;  /* 0x0000000f004b7c02 */ /* 0x000fe20008000f00 */
[----:B------:R-:W-:Y:S01]  /*2d10*/  BAR.SYNC.DEFER_BLOCKING 0x0 ;  /* 0x0000000000007b1d */ /* 0x000fe20000010000 */
[----:B------:R-:W-:-:S02]  /*2d20*/  IADD3 R3, P0, P1, R0, UR4, R3 ;  /* 0x0000000400037c10 */ /* 0x000fc4000f91e003 */
[----:B------:R-:W-:Y:S02]  /*2d30*/  SHF.R.S32.HI R0, RZ, 0x1f, R0 ;  /* 0x0000001fff007819 */ /* 0x000fe40000011400 */
[----:B------:R-:W-:Y:S02]  /*2d40*/  MOV R77, UR15 ;  /* 0x0000000f004d7c02 */ /* 0x000fe40008000f00 */
[----:B------:R-:W-:Y:S02]  /*2d50*/  IADD3.X R0, PT, PT, R0, UR5, RZ, P0, P1 ;  /* 0x0000000500007c10 */ /* 0x000fe400087e24ff */
[C---:B0-----:R-:W-:Y:S02]  /*2d60*/  LEA R2, P0, R3.reuse, UR6, 0x2 ;  /* 0x0000000603027c11 */ /* 0x041fe4000f8010ff */
[----:B------:R-:W-:Y:S02]  /*2d70*/  MOV R79, UR15 ;  /* 0x0000000f004f7c02 */ /* 0x000fe40008000f00 */
[----:B------:R-:W-:-:S02]  /*2d80*/  LEA.HI.X R3, R3, UR7, R0, 0x2, P0 ;  /* 0x0000000703037c11 */ /* 0x000fc400080f1400 */
[----:B------:R-:W-:Y:S01]  /*2d90*/  MOV R81, UR15 ;  /* 0x0000000f00517c02 */ /* 0x000fe20008000f00 */
[----:B------:R-:W-:-:S04]  /*2da0*/  IMAD.WIDE R68, R69, 0x4, R2 ;  /* 0x0000000445447825 */ /* 0x000fc800078e0202 */
[----:B------:R-:W-:Y:S01]  /*2db0*/  IMAD.WIDE R70, R71, 0x4, R68 ;  /* 0x0000000447467825 */ /* 0x000fe200078e0244 */
[----:B------:R-:W-:Y:S04]  /*2dc0*/  STG.E.128 desc[UR12][R2.64], R64 ;  /* 0x0000004002007986 */ /* 0x000fe8000c101d0c */
[----:B------:R0:W-:Y:S01]  /*2dd0*/  STG.E.128 desc[UR12][R2.64+0x10], R60 ;  /* 0x0000103c02007986 */ /* 0x0001e2000c101d0c */
[----:B------:R-:W-:-:S03]  /*2de0*/  IMAD.WIDE R72, R73, 0x4, R70 ;  /* 0x0000000449487825 */ /* 0x000fc600078e0246 */
[----:B------:R-:W-:Y:S01]  /*2df0*/  STG.E.128 desc[UR12][R68.64], R56 ;  /* 0x0000003844007986 */ /* 0x000fe2000c101d0c */
[----:B------:R-:W-:-:S03]  /*2e00*/  IMAD.WIDE R74, R75, 0x4, R72 ;  /* 0x000000044b4a7825 */ /* 0x000fc600078e0248 */
[----:B------:R-:W-:Y:S04]  /*2e10*/  STG.E.128 desc[UR12][R68.64+0x10], R52 ;  /* 0x0000103444007986 */ /* 0x000fe8000c101d0c */
[----:B------:R-:W-:Y:S01]  /*2e20*/  STG.E.128 desc[UR12][R70.64], R48 ;  /* 0x0000003046007986 */ /* 0x000fe2000c101d0c */
[----:B------:R-:W-:-:S03]  /*2e30*/  IMAD.WIDE R76, R77, 0x4, R74 ;  /* 0x000000044d4c7825 */ /* 0x000fc600078e024a */
[----:B------:R-:W-:Y:S01]  /*2e40*/  STG.E.128 desc[UR12][R70.64+0x10], R44 ;  /* 0x0000102c46007986 */ /* 0x000fe2000c101d0c */
[----:B------:R-:W-:-:S03]  /*2e50*/  IMAD.WIDE R78, R79, 0x4, R76 ;  /* 0x000000044f4e7825 */ /* 0x000fc600078e024c */
[----:B------:R-:W-:Y:S04]  /*2e60*/  STG.E.128 desc[UR12][R72.64], R40 ;  /* 0x0000002848007986 */ /* 0x000fe8000c101d0c */
[----:B------:R-:W-:Y:S01]  /*2e70*/  STG.E.128 desc[UR12][R72.64+0x10], R36 ;  /* 0x0000102448007986 */ /* 0x000fe2000c101d0c */
[----:B0-----:R-:W-:-:S03]  /*2e80*/  IMAD.WIDE R2, R81, 0x4, R78 ;  /* 0x0000000451027825 */ /* 0x001fc600078e024e */
[----:B------:R-:W-:Y:S04]  /*2e90*/  STG.E.128 desc[UR12][R74.64], R32 ;  /* 0x000000204a007986 */ /* 0x000fe8000c101d0c */
[----:B------:R-:W-:Y:S04]  /*2ea0*/  STG.E.128 desc[UR12][R74.64+0x10], R28 ;  /* 0x0000101c4a007986 */ /* 0x000fe8000c101d0c */
[----:B------:R-:W-:Y:S04]  /*2eb0*/  STG.E.128 desc[UR12][R76.64], R24 ;  /* 0x000000184c007986 */ /* 0x000fe8000c101d0c */
[----:B------:R-:W-:Y:S04]  /*2ec0*/  STG.E.128 desc[UR12][R76.64+0x10], R20 ;  /* 0x000010144c007986 */ /* 0x000fe8000c101d0c */
[----:B------:R-:W-:Y:S04]  /*2ed0*/  STG.E.128 desc[UR12][R78.64], R16 ;  /* 0x000000104e007986 */ /* 0x000fe8000c101d0c */
[----:B------:R-:W-:Y:S04]  /*2ee0*/  STG.E.128 desc[UR12][R78.64+0x10], R12 ;  /* 0x0000100c4e007986 */ /* 0x000fe8000c101d0c */
[----:B------:R-:W-:Y:S04]  /*2ef0*/  STG.E.128 desc[UR12][R2.64], R8 ;  /* 0x0000000802007986 */ /* 0x000fe8000c101d0c */
[----:B------:R-:W-:Y:S01]  /*2f00*/  STG.E.128 desc[UR12][R2.64+0x10], R4 ;  /* 0x0000100402007986 */ /* 0x000fe2000c101d0c */
[----:B------:R-:W-:Y:S05]  /*2f10*/  EXIT ;  /* 0x000000000000794d */ /* 0x000fea0003800000 */
.L_x_4:
[----:B------:R-:W-:-:S00]  /*2f20*/  BRA `(.L_x_4) ;  /* 0xfffffffc00fc7947 */ /* 0x000fc0000383ffff */
[----:B------:R-:W-:-:S00]  /*2f30*/  NOP ;  /* 0x0000000000007918 */ /* 0x000fc00000000000 */
        /* <DEDUP_REMOVED lines=12> */
.L_x_10:


//--------------------- .text._Z10mutmulker1PKfS0_Pfiii --------------------------
	.section	.text._Z10mutmulker1PKfS0_Pfiii,"ax",@progbits
	.align	128
        .global         _Z10mutmulker1PKfS0_Pfiii
        .type           _Z10mutmulker1PKfS0_Pfiii,@function
        .size           _Z10mutmulker1PKfS0_Pfiii,(.L_x_11 - _Z10mutmulker1PKfS0_Pfiii)
        .other          _Z10mutmulker1PKfS0_Pfiii,@"STO_CUDA_ENTRY STV_DEFAULT"
_Z10mutmulker1PKfS0_Pfiii:
.text._Z10mutmulker1PKfS0_Pfiii:
[----:B------:R-:W-:Y:S01]  /*0000*/  LDC R1, c[0x0][0x37c] ;  /* 0x0000df00ff017b82 */ /* 0x000fe20000000800 */
[----:B------:R-:W0:Y:S07]  /*0010*/  S2R R8, SR_TID.Y ;  /* 0x0000000000087919 */ /* 0x000e2e0000002200 */
[----:B------:R-:W1:Y:S01]  /*0020*/  S2UR UR4, SR_CTAID.Y ;  /* 0x00000000000479c3 */ /* 0x000e620000002600 */
[----:B------:R-:W2:Y:S01]  /*0030*/  LDCU UR7, c[0x0][0x3a0] ;  /* 0x00007400ff0777ac */ /* 0x000ea20008000800 */
[----:B------:R-:W3:Y:S01]  /*0040*/  S2R R2, SR_TID.X ;  /* 0x0000000000027919 */ /* 0x000ee20000002100 */
[----:B------:R-:W4:Y:S05]  /*0050*/  LDCU UR8, c[0x0][0x398] ;  /* 0x00007300ff0877ac */ /* 0x000f2a0008000800 */
[----:B------:R-:W3:Y:S01]  /*0060*/  LDC R3, c[0x0][0x360] ;  /* 0x0000d800ff037b82 */ /* 0x000ee20000000800 */
[----:B------:R-:W1:Y:S07]  /*0070*/  LDCU UR5, c[0x0][0x364] ;  /* 0x00006c80ff0577ac */ /* 0x000e6e0008000800 */
[----:B------:R-:W3:Y:S01]  /*0080*/  S2UR UR6, SR_CTAID.X ;  /* 0x00000000000679c3 */ /* 0x000ee20000002500 */
[----:B-1----:R-:W-:-:S06]  /*0090*/  UIMAD UR4, UR4, UR5, URZ ;  /* 0x00000005040472a4 */ /* 0x002fcc000f8e02ff */
[----:B0-----:R-:W-:-:S04]  /*00a0*/  IADD3 R0, PT, PT, R8, UR4, RZ ;  /* 0x0000000408007c10 */ /* 0x001fc8000fffe0ff */
[----:B--2---:R-:W-:Y:S01]  /*00b0*/  ISETP.GE.AND P0, PT, R0, UR7, PT ;  /* 0x0000000700007c0c */ /* 0x004fe2000bf06270 */
[----:B---3--:R-:W-:-:S05]  /*00c0*/  IMAD R3, R3, UR6, R2 ;  /* 0x0000000603037c24 */ /* 0x008fca000f8e0202 */
[----:B----4-:R-:W-:-:S13]  /*00d0*/  ISETP.GE.OR P0, PT, R3, UR8, P0 ;  /* 0x0000000803007c0c */ /* 0x010fda0008706670 */
[----:B------:R-:W-:Y:S05]  /*00e0*/  @P0 EXIT ;  /* 0x000000000000094d */ /* 0x000fea0003800000 */
[----:B------:R-:W0:Y:S01]  /*00f0*/  LDC R5, c[0x0][0x39c] ;  /* 0x0000e700ff057b82 */ /* 0x000e220000000800 */
[----:B------:R-:W1:Y:S01]  /*0100*/  LDCU.64 UR6, c[0x0][0x358] ;  /* 0x00006b00ff0677ac */ /* 0x000e620008000a00 */
[----:B------:R-:W-:Y:S01]  /*0110*/  HFMA2 R18, -RZ, RZ, 0, 0 ;  /* 0x00000000ff127431 */ /* 0x000fe200000001ff */
[----:B0-----:R-:W-:-:S13]  /*0120*/  ISETP.GE.AND P0, PT, R5, 0x1, PT ;  /* 0x000000010500780c */ /* 0x001fda0003f06270 */
[----:B-1----:R-:W-:Y:S05]  /*0130*/  @!P0 BRA `(.L_x_5) ;  /* 0x0000000400f08947 */ /* 0x002fea0003800000 */
[----:B------:R-:W-:Y:S01]  /*0140*/  ISETP.GE.U32.AND P1, PT, R5, 0x8, PT ;  /* 0x000000080500780c */ /* 0x000fe20003f26070 */
[----:B------:R-:W-:Y:S01]  /*0150*/  IMAD R6, R3, R5, RZ ;  /* 0x0000000503067224 */ /* 0x000fe200078e02ff */
[----:B------:R-:W-:Y:S02]  /*0160*/  LOP3.LUT R4, R5, 0x7, RZ, 0xc0, !PT ;  /* 0x0000000705047812 */ /* 0x000fe400078ec0ff */
[----:B------:R-:W-:Y:S02]  /*0170*/  MOV R18, RZ ;  /* 0x000000ff00127202 */ /* 0x000fe40000000f00 */
[----:B------:R-:W-:Y:S02]  /*0180*/  ISETP.NE.AND P0, PT, R4, RZ, PT ;  /* 0x000000ff0400720c */ /* 0x000fe40003f05270 */
[----:B------:R-:W-:-:S05]  /*0190*/  MOV R7, RZ ;  /* 0x000000ff00077202 */ /* 0x000fca0000000f00 */
[----:B------:R-:W-:Y:S06]  /*01a0*/  @!P1 BRA `(.L_x_6) ;  /* 0x0000000000ec9947 */ /* 0x000fec0003800000 */
[C---:B------:R-:W-:Y:S01]  /*01b0*/  LOP3.LUT R7, R5.reuse, 0x7ffffff8, RZ, 0xc0, !PT ;  /* 0x7ffffff805077812 */ /* 0x040fe200078ec0ff */
[C---:B------:R-:W-:Y:S01]  /*01c0*/  IMAD R10, R5.reuse, 0x3, R0 ;  /* 0x00000003050a7824 */ /* 0x040fe200078e0200 */
[C---:B------:R-:W-:Y:S01]  /*01d0*/  IADD3 R8, PT, PT, R5.reuse, UR4, R8 ;  /* 0x0000000405087c10 */ /* 0x040fe2000fffe008 */
[C-C-:B------:R-:W-:Y:S01]  /*01e0*/  IMAD R9, R5.reuse, 0x5, R0.reuse ;  /* 0x0000000505097824 */ /* 0x140fe200078e0200 */
[CC--:B------:R-:W-:Y:S01]  /*01f0*/  LEA R2, R5.reuse, R0.reuse, 0x1 ;  /* 0x0000000005027211 */ /* 0x0c0fe200078e08ff */
[C-C-:B------:R-:W-:Y:S01]  /*0200*/  IMAD R11, R5.reuse, 0x6, R0.reuse ;  /* 0x00000006050b7824 */ /* 0x140fe200078e0200 */
[C---:B------:R-:W-:Y:S01]  /*0210*/  LEA R12, R5.reuse, R0, 0x2 ;  /* 0x00000000050c7211 */ /* 0x040fe200078e10ff */
[----:B------:R-:W-:Y:S01]  /*0220*/  IMAD R13, R5, 0x7, R0 ;  /* 0x00000007050d7824 */ /* 0x000fe200078e0200 */
[----:B------:R-:W-:Y:S02]  /*0230*/  MOV R18, RZ ;  /* 0x000000ff00127202 */ /* 0x000fe40000000f00 */
[----:B------:R-:W-:-:S02]  /*0240*/  MOV R28, R6 ;  /* 0x00000006001c7202 */ /* 0x000fc40000000f00 */
[----:B------:R-:W-:Y:S02]  /*0250*/  MOV R26, R0 ;  /* 0x00000000001a7202 */ /* 0x000fe40000000f00 */
[----:B------:R-:W-:-:S07]  /*0260*/  IADD3 R27, PT, PT, -R7, RZ, RZ ;  /* 0x000000ff071b7210 */ /* 0x000fce0007ffe1ff */
.L_x_7:
[----:B------:R-:W0:Y:S08]  /*0270*/  LDC.64 R16, c[0x0][0x388] ;  /* 0x0000e200ff107b82 */ /* 0x000e300000000a00 */
[----:B------:R-:W1:Y:S01]  /*0280*/  LDC.64 R14, c[0x0][0x380] ;  /* 0x0000e000ff0e7b82 */ /* 0x000e620000000a00 */
[----:B0-----:R-:W-:-:S06]  /*0290*/  IMAD.WIDE.U32 R20, R26, 0x4, R16 ;  /* 0x000000041a147825 */ /* 0x001fcc00078e0010 */
[----:B------:R-:W2:Y:S01]  /*02a0*/  LDG.E R20, desc[UR6][R20.64] ;  /* 0x0000000614147981 */ /* 0x000ea2000c1e1900 */
[----:B-1----:R-:W-:-:S05]  /*02b0*/  IMAD.WIDE R14, R28, 0x4, R14 ;  /* 0x000000041c0e7825 */ /* 0x002fca00078e020e */
[----:B------:R-:W2:Y:S01]  /*02c0*/  LDG.E R19, desc[UR6][R14.64] ;  /* 0x000000060e137981 */ /* 0x000ea2000c1e1900 */
[----:B------:R-:W-:-:S04]  /*02d0*/  IMAD.WIDE.U32 R24, R8, 0x4, R16 ;  /* 0x0000000408187825 */ /* 0x000fc800078e0010 */
[----:B------:R-:W-:Y:S02]  /*02e0*/  IMAD.WIDE.U32 R22, R2, 0x4, R16 ;  /* 0x0000000402167825 */ /* 0x000fe400078e0010 */
[----:B------:R-:W3:Y:S04]  /*02f0*/  LDG.E R24, desc[UR6][R24.64] ;  /* 0x0000000618187981 */ /* 0x000ee8000c1e1900 */
[----:B------:R-:W4:Y:S01]  /*0300*/  LDG.E R22, desc[UR6][R22.64] ;  /* 0x0000000616167981 */ /* 0x000f22000c1e1900 */
[----:B--2---:R-:W-:-:S03]  /*0310*/  FFMA R19, R19, R20, R18 ;  /* 0x0000001413137223 */ /* 0x004fc60000000012 */
[----:B------:R-:W3:Y:S04]  /*0320*/  LDG.E R18, desc[UR6][R14.64+0x4] ;  /* 0x000004060e127981 */ /* 0x000ee8000c1e1900 */
[----:B------:R-:W4:Y:S01]  /*0330*/  LDG.E R20, desc[UR6][R14.64+0x8] ;  /* 0x000008060e147981 */ /* 0x000f22000c1e1900 */
[----:B---3--:R-:W-:Y:S01]  /*0340*/  FFMA R29, R18, R24, R19 ;  /* 0x00000018121d7223 */ /* 0x008fe20000000013 */
[----:B------:R-:W-:Y:S02]  /*0350*/  IMAD.WIDE.U32 R18, R10, 0x4, R16 ;  /* 0x000000040a127825 */ /* 0x000fe400078e0010 */
[----:B------:R-:W2:Y:S02]  /*0360*/  LDG.E R24, desc[UR6][R14.64+0x10] ;  /* 0x000010060e187981 */ /* 0x000ea4000c1e1900 */
[----:B----4-:R-:W-:Y:S01]  /*0370*/  FFMA R29, R20, R22, R29 ;  /* 0x00000016141d7223 */ /* 0x010fe2000000001d */
[--C-:B------:R-:W-:Y:S01]  /*0380*/  IMAD.WIDE.U32 R20, R12, 0x4, R16.reuse ;  /* 0x000000040c147825 */ /* 0x100fe200078e0010 */
[----:B------:R-:W3:Y:S05]  /*0390*/  LDG.E R19, desc[UR6][R18.64] ;  /* 0x0000000612137981 */ /* 0x000eea000c1e1900 */
[----:B------:R-:W2:Y:S04]  /*03a0*/  LDG.E R20, desc[UR6][R20.64] ;  /* 0x0000000614147981 */ /* 0x000ea8000c1e1900 */
[----:B------:R-:W3:Y:S01]  /*03b0*/  LDG.E R18, desc[UR6][R14.64+0xc] ;  /* 0x00000c060e127981 */ /* 0x000ee2000c1e1900 */
[----:B------:R-:W-:-:S06]  /*03c0*/  IMAD.WIDE.U32 R22, R9, 0x4, R16 ;  /* 0x0000000409167825 */ /* 0x000fcc00078e0010 */
[----:B------:R-:W4:Y:S01]  /*03d0*/  LDG.E R22, desc[UR6][R22.64] ;  /* 0x0000000616167981 */ /* 0x000f22000c1e1900 */
[----:B---3--:R-:W-:-:S03]  /*03e0*/  FFMA R29, R18, R19, R29 ;  /* 0x00000013121d7223 */ /* 0x008fc6000000001d */
[----:B------:R-:W4:Y:S01]  /*03f0*/  LDG.E R18, desc[UR6][R14.64+0x14] ;  /* 0x000014060e127981 */ /* 0x000f22000c1e1900 */
[----:B--2---:R-:W-:Y:S01]  /*0400*/  FFMA R29, R24, R20, R29 ;  /* 0x00000014181d7223 */ /* 0x004fe2000000001d */
[--C-:B------:R-:W-:Y:S02]  /*0410*/  IMAD.WIDE.U32 R24, R11, 0x4, R16.reuse ;  /* 0x000000040b187825 */ /* 0x100fe400078e0010 */
[----:B------:R-:W2:Y:S02]  /*0420*/  LDG.E R19, desc[UR6][R14.64+0x18] ;  /* 0x000018060e137981 */ /* 0x000ea4000c1e1900 */
[----:B------:R-:W-:Y:S02]  /*0430*/  IMAD.WIDE.U32 R16, R13, 0x4, R16 ;  /* 0x000000040d107825 */ /* 0x000fe400078e0010 */
[----:B------:R-:W3:Y:S04]  /*0440*/  LDG.E R20, desc[UR6][R14.64+0x1c] ;  /* 0x00001c060e147981 */ /* 0x000ee8000c1e1900 */
[----:B------:R-:W2:Y:S04]  /*0450*/  LDG.E R24, desc[UR6][R24.64] ;  /* 0x0000000618187981 */ /* 0x000ea8000c1e1900 */
[----:B------:R-:W3:Y:S01]  /*0460*/  LDG.E R16, desc[UR6][R16.64] ;  /* 0x0000000610107981 */ /* 0x000ee2000c1e1900 */
[----:B------:R-:W-:-:S04]  /*0470*/  IADD3 R27, PT, PT, R27, 0x8, RZ ;  /* 0x000000081b1b7810 */ /* 0x000fc80007ffe0ff */
[----:B------:R-:W-:Y:S02]  /*0480*/  ISETP.NE.AND P1, PT, R27, RZ, PT ;  /* 0x000000ff1b00720c */ /* 0x000fe40003f25270 */
[C---:B------:R-:W-:Y:S02]  /*0490*/  LEA R8, R5.reuse, R8, 0x3 ;  /* 0x0000000805087211 */ /* 0x040fe400078e18ff */
[C---:B------:R-:W-:Y:S02]  /*04a0*/  LEA R2, R5.reuse, R2, 0x3 ;  /* 0x0000000205027211 */ /* 0x040fe400078e18ff */
[C---:B------:R-:W-:Y:S02]  /*04b0*/  LEA R10, R5.reuse, R10, 0x3 ;  /* 0x0000000a050a7211 */ /* 0x040fe400078e18ff */
[C---:B------:R-:W-:Y:S02]  /*04c0*/  LEA R12, R5.reuse, R12, 0x3 ;  /* 0x0000000c050c7211 */ /* 0x040fe400078e18ff */
[----:B------:R-:W-:-:S02]  /*04d0*/  LEA R9, R5, R9, 0x3 ;  /* 0x0000000905097211 */ /* 0x000fc400078e18ff */
[C---:B------:R-:W-:Y:S02]  /*04e0*/  LEA R11, R5.reuse, R11, 0x3 ;  /* 0x0000000b050b7211 */ /* 0x040fe400078e18ff */
[C---:B------:R-:W-:Y:S02]  /*04f0*/  LEA R13, R5.reuse, R13, 0x3 ;  /* 0x0000000d050d7211 */ /* 0x040fe400078e18ff */
[----:B------:R-:W-:Y:S02]  /*0500*/  LEA R26, R5, R26, 0x3 ;  /* 0x0000001a051a7211 */ /* 0x000fe400078e18ff */
[----:B------:R-:W-:Y:S01]  /*0510*/  IADD3 R28, PT, PT, R28, 0x8, RZ ;  /* 0x000000081c1c7810 */ /* 0x000fe20007ffe0ff */
[----:B----4-:R-:W-:-:S04]  /*0520*/  FFMA R29, R18, R22, R29 ;  /* 0x00000016121d7223 */ /* 0x010fc8000000001d */
[----:B--2---:R-:W-:-:S04]  /*0530*/  FFMA R19, R19, R24, R29 ;  /* 0x0000001813137223 */ /* 0x004fc8000000001d */
[----:B---3--:R-:W-:Y:S01]  /*0540*/  FFMA R18, R20, R16, R19 ;  /* 0x0000001014127223 */ /* 0x008fe20000000013 */
[----:B------:R-:W-:Y:S06]  /*0550*/  @P1 BRA `(.L_x_7) ;  /* 0xfffffffc00441947 */ /* 0x000fec000383ffff */
.L_x_6:
[----:B------:R-:W-:Y:S05]  /*0560*/  @!P0 BRA `(.L_x_5) ;  /* 0x0000000000e48947 */ /* 0x000fea0003800000 */
[----:B------:R-:W-:Y:S02]  /*0570*/  ISETP.GE.U32.AND P0, PT, R4, 0x4, PT ;  /* 0x000000040400780c */ /* 0x000fe40003f06070 */
[----:B------:R-:W-:-:S04]  /*0580*/  LOP3.LUT R2, R5, 0x3, RZ, 0xc0, !PT ;  /* 0x0000000305027812 */ /* 0x000fc800078ec0ff */
[----:B------:R-:W-:-:S07]  /*0590*/  ISETP.NE.AND P1, PT, R2, RZ, PT ;  /* 0x000000ff0200720c */ /* 0x000fce0003f25270 */
[----:B------:R-:W-:Y:S06]  /*05a0*/  @!P0 BRA `(.L_x_8) ;  /* 0x0000000000648947 */ /* 0x000fec0003800000 */
[----:B------:R-:W0:Y:S01]  /*05b0*/  LDC.64 R8, c[0x0][0x388] ;  /* 0x0000e200ff087b82 */ /* 0x000e220000000a00 */
[----:B------:R-:W-:Y:S01]  /*05c0*/  IMAD R14, R7, R5, R0 ;  /* 0x00000005070e7224 */ /* 0x000fe200078e0200 */
[----:B------:R-:W-:-:S04]  /*05d0*/  IADD3 R13, PT, PT, R6, R7, RZ ;  /* 0x00000007060d7210 */ /* 0x000fc80007ffe0ff */
[-C--:B------:R-:W-:Y:S02]  /*05e0*/  IADD3 R16, PT, PT, R14, R5.reuse, RZ ;  /* 0x000000050e107210 */ /* 0x080fe40007ffe0ff */
[----:B------:R-:W1:Y:S02]  /*05f0*/  LDC.64 R10, c[0x0][0x380] ;  /* 0x0000e000ff0a7b82 */ /* 0x000e640000000a00 */
[----:B------:R-:W-:-:S04]  /*0600*/  IADD3 R4, PT, PT, R16, R5, RZ ;  /* 0x0000000510047210 */ /* 0x000fc80007ffe0ff */
[----:B------:R-:W-:Y:S01]  /*0610*/  IADD3 R23, PT, PT, R4, R5, RZ ;  /* 0x0000000504177210 */ /* 0x000fe20007ffe0ff */
[----:B0-----:R-:W-:-:S04]  /*0620*/  IMAD.WIDE.U32 R14, R14, 0x4, R8 ;  /* 0x000000040e0e7825 */ /* 0x001fc800078e0008 */
[----:B------:R-:W-:Y:S02]  /*0630*/  IMAD.WIDE.U32 R16, R16, 0x4, R8 ;  /* 0x0000000410107825 */ /* 0x000fe400078e0008 */
[----:B------:R-:W2:Y:S02]  /*0640*/  LDG.E R14, desc[UR6][R14.64] ;  /* 0x000000060e0e7981 */ /* 0x000ea4000c1e1900 */
[----:B-1----:R-:W-:Y:S02]  /*0650*/  IMAD.WIDE R10, R13, 0x4, R10 ;  /* 0x000000040d0a7825 */ /* 0x002fe400078e020a */
[----:B------:R-:W3:Y:S02]  /*0660*/  LDG.E R16, desc[UR6][R16.64] ;  /* 0x0000000610107981 */ /* 0x000ee4000c1e1900 */
[--C-:B------:R-:W-:Y:S02]  /*0670*/  IMAD.WIDE.U32 R12, R4, 0x4, R8.reuse ;  /* 0x00000004040c7825 */ /* 0x100fe400078e0008 */
[----:B------:R-:W2:Y:S02]  /*0680*/  LDG.E R19, desc[UR6][R10.64] ;  /* 0x000000060a137981 */ /* 0x000ea4000c1e1900 */
[----:B------:R-:W-:-:S02]  /*0690*/  IMAD.WIDE.U32 R8, R23, 0x4, R8 ;  /* 0x0000000417087825 */ /* 0x000fc400078e0008 */
[----:B------:R-:W3:Y:S04]  /*06a0*/  LDG.E R21, desc[UR6][R10.64+0x4] ;  /* 0x000004060a157981 */ /* 0x000ee8000c1e1900 */
[----:B------:R-:W4:Y:S04]  /*06b0*/  LDG.E R12, desc[UR6][R12.64] ;  /* 0x000000060c0c7981 */ /* 0x000f28000c1e1900 */
[----:B------:R-:W4:Y:S04]  /*06c0*/  LDG.E R23, desc[UR6][R10.64+0x8] ;  /* 0x000008060a177981 */ /* 0x000f28000c1e1900 */
[----:B------:R-:W5:Y:S04]  /*06d0*/  LDG.E R25, desc[UR6][R10.64+0xc] ;  /* 0x00000c060a197981 */ /* 0x000f68000c1e1900 */
[----:B------:R-:W5:Y:S01]  /*06e0*/  LDG.E R8, desc[UR6][R8.64] ;  /* 0x0000000608087981 */ /* 0x000f62000c1e1900 */
[----:B------:R-:W-:Y:S01]  /*06f0*/  IADD3 R7, PT, PT, R7, 0x4, RZ ;  /* 0x0000000407077810 */ /* 0x000fe20007ffe0ff */
[----:B--2---:R-:W-:-:S04]  /*0700*/  FFMA R14, R19, R14, R18 ;  /* 0x0000000e130e7223 */ /* 0x004fc80000000012 */
[----:B---3--:R-:W-:-:S04]  /*0710*/  FFMA R14, R21, R16, R14 ;  /* 0x00000010150e7223 */ /* 0x008fc8000000000e */
[----:B----4-:R-:W-:-:S04]  /*0720*/  FFMA R14, R23, R12, R14 ;  /* 0x0000000c170e7223 */ /* 0x010fc8000000000e */
[----:B-----5:R-:W-:-:S07]  /*0730*/  FFMA R18, R25, R8, R14 ;  /* 0x0000000819127223 */ /* 0x020fce000000000e */
.L_x_8:
[----:B------:R-:W-:Y:S05]  /*0740*/  @!P1 BRA `(.L_x_5) ;  /* 0x00000000006c9947 */ /* 0x000fea0003800000 */
[----:B------:R-:W0:Y:S01]  /*0750*/  LDC.64 R16, c[0x0][0x388] ;  /* 0x0000e200ff107b82 */ /* 0x000e220000000a00 */
[----:B------:R-:W-:Y:S02]  /*0760*/  ISETP.NE.AND P0, PT, R2, 0x1, PT ;  /* 0x000000010200780c */ /* 0x000fe40003f05270 */
[----:B------:R-:W-:-:S04]  /*0770*/  LOP3.LUT R2, R5, 0x1, RZ, 0xc0, !PT ;  /* 0x0000000105027812 */ /* 0x000fc800078ec0ff */
[----:B------:R-:W-:Y:S01]  /*0780*/  ISETP.NE.U32.AND P1, PT, R2, 0x1, PT ;  /* 0x000000010200780c */ /* 0x000fe20003f25070 */
[----:B------:R-:W1:Y:S06]  /*0790*/  LDC.64 R8, c[0x0][0x380] ;  /* 0x0000e000ff087b82 */ /* 0x000e6c0000000a00 */
[C---:B------:R-:W-:Y:S01]  /*07a0*/  @P0 IMAD R14, R7.reuse, R5, R0 ;  /* 0x00000005070e0224 */ /* 0x040fe200078e0200 */
[----:B------:R-:W-:Y:S01]  /*07b0*/  @P0 IADD3 R19, PT, PT, R6, R7, RZ ;  /* 0x0000000706130210 */ /* 0x000fe20007ffe0ff */
[----:B------:R-:W2:Y:S01]  /*07c0*/  LDC.64 R12, c[0x0][0x380] ;  /* 0x0000e000ff0c7b82 */ /* 0x000ea20000000a00 */
[----:B------:R-:W-:-:S02]  /*07d0*/  @P0 IADD3 R7, PT, PT, R7, 0x2, RZ ;  /* 0x0000000207070810 */ /* 0x000fc40007ffe0ff */
[----:B------:R-:W-:-:S05]  /*07e0*/  @P0 IADD3 R21, PT, PT, R14, R5, RZ ;  /* 0x000000050e150210 */ /* 0x000fca0007ffe0ff */
[----:B------:R-:W3:Y:S01]  /*07f0*/  LDC.64 R10, c[0x0][0x388] ;  /* 0x0000e200ff0a7b82 */ /* 0x000ee20000000a00 */
[----:B0-----:R-:W-:-:S04]  /*0800*/  @P0 IMAD.WIDE.U32 R14, R14, 0x4, R16 ;  /* 0x000000040e0e0825 */ /* 0x001fc800078e0010 */
[----:B------:R-:W-:Y:S02]  /*0810*/  @P0 IMAD.WIDE.U32 R16, R21, 0x4, R16 ;  /* 0x0000000415100825 */ /* 0x000fe400078e0010 */
[----:B------:R-:W4:Y:S02]  /*0820*/  @P0 LDG.E R14, desc[UR6][R14.64] ;  /* 0x000000060e0e0981 */ /* 0x000f24000c1e1900 */
[----:B-1----:R-:W-:Y:S01]  /*0830*/  @P0 IMAD.WIDE R8, R19, 0x4, R8 ;  /* 0x0000000413080825 */ /* 0x002fe200078e0208 */
[----:B------:R-:W-:Y:S01]  /*0840*/  @!P1 IADD3 R19, PT, PT, R6, R7, RZ ;  /* 0x0000000706139210 */ /* 0x000fe20007ffe0ff */
[----:B------:R-:W5:Y:S02]  /*0850*/  @P0 LDG.E R16, desc[UR6][R16.64] ;  /* 0x0000000610100981 */ /* 0x000f64000c1e1900 */
[----:B------:R-:W-:Y:S02]  /*0860*/  @!P1 IMAD R7, R7, R5, R0 ;  /* 0x0000000507079224 */ /* 0x000fe400078e0200 */
[----:B------:R-:W4:Y:S01]  /*0870*/  @P0 LDG.E R21, desc[UR6][R8.64] ;  /* 0x0000000608150981 */ /* 0x000f22000c1e1900 */
[----:B--2---:R-:W-:-:S03]  /*0880*/  @!P1 IMAD.WIDE R12, R19, 0x4, R12 ;  /* 0x00000004130c9825 */ /* 0x004fc600078e020c */
[----:B------:R-:W5:Y:S04]  /*0890*/  @P0 LDG.E R2, desc[UR6][R8.64+0x4] ;  /* 0x0000040608020981 */ /* 0x000f68000c1e1900 */
[----:B------:R-:W2:Y:S01]  /*08a0*/  @!P1 LDG.E R13, desc[UR6][R12.64] ;  /* 0x000000060c0d9981 */ /* 0x000ea2000c1e1900 */
[----:B---3--:R-:W-:-:S06]  /*08b0*/  @!P1 IMAD.WIDE.U32 R10, R7, 0x4, R10 ;  /* 0x00000004070a9825 */ /* 0x008fcc00078e000a */
[----:B------:R-:W2:Y:S01]  /*08c0*/  @!P1 LDG.E R10, desc[UR6][R10.64] ;  /* 0x000000060a0a9981 */ /* 0x000ea2000c1e1900 */
[----:B----4-:R-:W-:-:S04]  /*08d0*/  @P0 FFMA R21, R21, R14, R18 ;  /* 0x0000000e15150223 */ /* 0x010fc80000000012 */
[----:B-----5:R-:W-:-:S04]  /*08e0*/  @P0 FFMA R18, R2, R16, R21 ;  /* 0x0000001002120223 */ /* 0x020fc80000000015 */
[----:B--2---:R-:W-:-:S07]  /*08f0*/  @!P1 FFMA R18, R13, R10, R18 ;  /* 0x0000000a0d129223 */ /* 0x004fce0000000012 */
.L_x_5:
[----:B------:R-:W0:Y:S01]  /*0900*/  LDC.64 R6, c[0x0][0x390] ;  /* 0x0000e400ff067b82 */ /* 0x000e220000000a00 */
[----:B------:R-:W-:-:S04]  /*0910*/  IMAD R3, R3, R5, R0 ;  /* 0x0000000503037224 */ /* 0x000fc800078e0200 */
[----:B0-----:R-:W-:-:S05]  /*0920*/  IMAD.WIDE R2, R3, 0x4, R6 ;  /* 0x0000000403027825 */ /* 0x001fca00078e0206 */
[----:B------:R-:W-:Y:S01]  /*0930*/  STG.E desc[UR6][R2.64], R18 ;  /* 0x0000001202007986 */ /* 0x000fe2000c101906 */
[----:B------:R-:W-:Y:S05]  /*0940*/  EXIT ;  /* 0x000000000000794d */ /* 0x000fea0003800000 */
.L_x_9:
        /* <DEDUP_REMOVED lines=11> */
.L_x_11:


//--------------------- .nv.shared._Z10matmulker9ILi128ELi128ELi8ELi8ELi8EEvPfS0_S0_iii --------------------------
	.section	.nv.shared._Z10matmulker9ILi128ELi128ELi8ELi8ELi8EEvPfS0_S0_iii,"aw",@nobits
	.sectionflags	@""
	.align	4
.nv.shared._Z10matmulker9ILi128ELi128ELi8ELi8ELi8EEvPfS0_S0_iii:
	.zero		17408


//--------------------- .nv.shared.reserved.0     --------------------------
	.section	.nv.shared.reserved.0,"aw",@nobits
	.weak		__nv_reservedSMEM_offset_0_alias
	.size		__nv_reservedSMEM_offset_0_alias, 0, 64
	.other		__nv_reservedSMEM_offset_0_alias,@"STO_CUDA_RESERVED_SHARED STV_DEFAULT"
__nv_reservedSMEM_offset_0_alias:
	.zero		0
	.zero		64


//--------------------- .nv.constant0._Z10matmulker9ILi128ELi128ELi8ELi8ELi8EEvPfS0_S0_iii --------------------------
	.section	.nv.constant0._Z10matmulker9ILi128ELi128ELi8ELi8ELi8EEvPfS0_S0_iii,"a",@progbits
	.sectionflags	@""
	.align	4
.nv.constant0._Z10matmulker9ILi128ELi128ELi8ELi8ELi8EEvPfS0_S0_iii:
	.zero		932


//--------------------- .nv.constant0._Z10mutmulker1PKfS0_Pfiii --------------------------
	.section	.nv.constant0._Z10mutmulker1PKfS0_Pfiii,"a",@progbits
	.sectionflags	@""
	.align	4
.nv.constant0._Z10mutmulker1PKfS0_Pfiii:
	.zero		932


//--------------------- SYMBOLS --------------------------

	.type		.nv.reservedSmem.offset0,@object
	.size		.nv.reservedSmem.offset0,0x4
	.type		.nv.reservedSmem.cap,@object
	.size		.nv.reservedSmem.cap,0x4
